	.headerflags	@"EF_CUDA_TEXMODE_UNIFIED EF_CUDA_64BIT_ADDRESS EF_CUDA_SM89 EF_CUDA_VIRTUAL_SM(EF_CUDA_SM89)"
	.elftype	@"ET_EXEC"


//--------------------- .nv.info                  --------------------------
	.section	.nv.info,"",@"SHT_CUDA_INFO"
	.align	4


	//----- nvinfo : EIATTR_REGCOUNT
	.align		4
        /*0000*/ 	.byte	0x04, 0x2f
        /*0002*/ 	.short	(.L_2 - .L_1)
	.align		4
.L_1:
        /*0004*/ 	.word	index@(triton__0d1d2d3d4d5d67de8910de)
        /*0008*/ 	.word	0x0000002c


	//----- nvinfo : EIATTR_MAX_STACK_SIZE
	.align		4
.L_2:
        /*000c*/ 	.byte	0x04, 0x23
        /*000e*/ 	.short	(.L_4 - .L_3)
	.align		4
.L_3:
        /*0010*/ 	.word	index@(triton__0d1d2d3d4d5d67de8910de)
        /*0014*/ 	.word	0x00000000


	//----- nvinfo : EIATTR_MIN_STACK_SIZE
	.align		4
.L_4:
        /*0018*/ 	.byte	0x04, 0x12
        /*001a*/ 	.short	(.L_6 - .L_5)
	.align		4
.L_5:
        /*001c*/ 	.word	index@(triton__0d1d2d3d4d5d67de8910de)
        /*0020*/ 	.word	0x00000000


	//----- nvinfo : EIATTR_FRAME_SIZE
	.align		4
.L_6:
        /*0024*/ 	.byte	0x04, 0x11
        /*0026*/ 	.short	(.L_8 - .L_7)
	.align		4
.L_7:
        /*0028*/ 	.word	index@(triton__0d1d2d3d4d5d67de8910de)
        /*002c*/ 	.word	0x00000000
.L_8:


//--------------------- .nv.info.triton__0d1d2d3d4d5d67de8910de --------------------------
	.section	.nv.info.triton__0d1d2d3d4d5d67de8910de,"",@"SHT_CUDA_INFO"
	.align	4


	//----- nvinfo : EIATTR_CUDA_API_VERSION
	.align		4
        /*0000*/ 	.byte	0x04, 0x37
        /*0002*/ 	.short	(.L_10 - .L_9)
.L_9:
        /*0004*/ 	.word	0x0000007b


	//----- nvinfo : EIATTR_PARAM_CBANK
	.align		4
.L_10:
        /*0008*/ 	.byte	0x04, 0x0a
        /*000a*/ 	.short	(.L_12 - .L_11)
	.align		4
.L_11:
        /*000c*/ 	.word	index@(.nv.constant0.triton__0d1d2d3d4d5d67de8910de)
        /*0010*/ 	.short	0x0160
        /*0012*/ 	.short	0x0044


	//----- nvinfo : EIATTR_CBANK_PARAM_SIZE
	.align		4
.L_12:
        /*0014*/ 	.byte	0x03, 0x19
        /*0016*/ 	.short	0x0044


	//----- nvinfo : EIATTR_KPARAM_INFO
	.align		4
        /*0018*/ 	.byte	0x04, 0x17
        /*001a*/ 	.short	(.L_14 - .L_13)
.L_13:
        /*001c*/ 	.word	0x00000000
        /*0020*/ 	.short	0x000a
        /*0022*/ 	.short	0x0040
        /*0024*/ 	.byte	0x00, 0xf0, 0x11, 0x00


	//----- nvinfo : EIATTR_KPARAM_INFO
	.align		4
.L_14:
        /*0028*/ 	.byte	0x04, 0x17
        /*002a*/ 	.short	(.L_16 - .L_15)
.L_15:
        /*002c*/ 	.word	0x00000000
        /*0030*/ 	.short	0x0009
        /*0032*/ 	.short	0x003c
        /*0034*/ 	.byte	0x00, 0xf0, 0x11, 0x00


	//----- nvinfo : EIATTR_KPARAM_INFO
	.align		4
.L_16:
        /*0038*/ 	.byte	0x04, 0x17
        /*003a*/ 	.short	(.L_18 - .L_17)
.L_17:
        /*003c*/ 	.word	0x00000000
        /*0040*/ 	.short	0x0008
        /*0042*/ 	.short	0x0038
        /*0044*/ 	.byte	0x00, 0xf0, 0x11, 0x00


	//----- nvinfo : EIATTR_KPARAM_INFO
	.align		4
.L_18:
        /*0048*/ 	.byte	0x04, 0x17
        /*004a*/ 	.short	(.L_20 - .L_19)
.L_19:
        /*004c*/ 	.word	0x00000000
        /*0050*/ 	.short	0x0007
        /*0052*/ 	.short	0x0034
        /*0054*/ 	.byte	0x00, 0xf0, 0x11, 0x00


	//----- nvinfo : EIATTR_KPARAM_INFO
	.align		4
.L_20:
        /*0058*/ 	.byte	0x04, 0x17
        /*005a*/ 	.short	(.L_22 - .L_21)
.L_21:
        /*005c*/ 	.word	0x00000000
        /*0060*/ 	.short	0x0006
        /*0062*/ 	.short	0x0030
        /*0064*/ 	.byte	0x00, 0xf0, 0x11, 0x00


	//----- nvinfo : EIATTR_KPARAM_INFO
	.align		4
.L_22:
        /*0068*/ 	.byte	0x04, 0x17
        /*006a*/ 	.short	(.L_24 - .L_23)
.L_23:
        /*006c*/ 	.word	0x00000000
        /*0070*/ 	.short	0x0005
        /*0072*/ 	.short	0x0028
        /*0074*/ 	.byte	0x00, 0xf0, 0x21, 0x00


	//----- nvinfo : EIATTR_KPARAM_INFO
	.align		4
.L_24:
        /*0078*/ 	.byte	0x04, 0x17
        /*007a*/ 	.short	(.L_26 - .L_25)
.L_25:
        /*007c*/ 	.word	0x00000000
        /*0080*/ 	.short	0x0004
        /*0082*/ 	.short	0x0020
        /*0084*/ 	.byte	0x00, 0xf0, 0x21, 0x00


	//----- nvinfo : EIATTR_KPARAM_INFO
	.align		4
.L_26:
        /*0088*/ 	.byte	0x04, 0x17
        /*008a*/ 	.short	(.L_28 - .L_27)
.L_27:
        /*008c*/ 	.word	0x00000000
        /*0090*/ 	.short	0x0003
        /*0092*/ 	.short	0x0018
        /*0094*/ 	.byte	0x00, 0xf0, 0x21, 0x00


	//----- nvinfo : EIATTR_KPARAM_INFO
	.align		4
.L_28:
        /*0098*/ 	.byte	0x04, 0x17
        /*009a*/ 	.short	(.L_30 - .L_29)
.L_29:
        /*009c*/ 	.word	0x00000000
        /*00a0*/ 	.short	0x0002
        /*00a2*/ 	.short	0x0010
        /*00a4*/ 	.byte	0x00, 0xf0, 0x21, 0x00


	//----- nvinfo : EIATTR_KPARAM_INFO
	.align		4
.L_30:
        /*00a8*/ 	.byte	0x04, 0x17
        /*00aa*/ 	.short	(.L_32 - .L_31)
.L_31:
        /*00ac*/ 	.word	0x00000000
        /*00b0*/ 	.short	0x0001
        /*00b2*/ 	.short	0x0008
        /*00b4*/ 	.byte	0x00, 0xf0, 0x21, 0x00


	//----- nvinfo : EIATTR_KPARAM_INFO
	.align		4
.L_32:
        /*00b8*/ 	.byte	0x04, 0x17
        /*00ba*/ 	.short	(.L_34 - .L_33)
.L_33:
        /*00bc*/ 	.word	0x00000000
        /*00c0*/ 	.short	0x0000
        /*00c2*/ 	.short	0x0000
        /*00c4*/ 	.byte	0x00, 0xf0, 0x21, 0x00


	//----- nvinfo : EIATTR_MAXREG_COUNT
	.align		4
.L_34:
        /*00c8*/ 	.byte	0x03, 0x1b
        /*00ca*/ 	.short	0x00ff


	//----- nvinfo : EIATTR_EXIT_INSTR_OFFSETS
	.align		4
        /*00cc*/ 	.byte	0x04, 0x1c
        /*00ce*/ 	.short	(.L_36 - .L_35)


	//   ....[0]....
.L_35:
        /*00d0*/ 	.word	0x00001c10


	//   ....[1]....
        /*00d4*/ 	.word	0x00001c30


	//----- nvinfo : EIATTR_MAX_THREADS
	.align		4
.L_36:
        /*00d8*/ 	.byte	0x04, 0x05
        /*00da*/ 	.short	(.L_38 - .L_37)
.L_37:
        /*00dc*/ 	.word	0x00000080
        /*00e0*/ 	.word	0x00000001
        /*00e4*/ 	.word	0x00000001
.L_38:


//--------------------- .nv.rel.action            --------------------------
	.section	.nv.rel.action,"",@"SHT_CUDA_RELOCINFO"
	.align	8
	.sectionentsize	8
        /*0000*/ 	.byte	0x73, 0x00, 0x00, 0x00, 0x00, 0x00, 0x00, 0x00, 0x00, 0x00, 0x00, 0x11, 0x25, 0x00, 0x05, 0x36


//--------------------- .nv.constant0.triton__0d1d2d3d4d5d67de8910de --------------------------
	.section	.nv.constant0.triton__0d1d2d3d4d5d67de8910de,"a",@progbits
	.align	4
.nv.constant0.triton__0d1d2d3d4d5d67de8910de:
	.zero		420


//--------------------- .text.triton__0d1d2d3d4d5d67de8910de --------------------------
	.section	.text.triton__0d1d2d3d4d5d67de8910de,"ax",@progbits
	.sectioninfo	@"SHI_REGISTERS=44"
	.align	128
        .global         triton__0d1d2d3d4d5d67de8910de
        .type           triton__0d1d2d3d4d5d67de8910de,@function
        .size           triton__0d1d2d3d4d5d67de8910de,(.L_x_1 - triton__0d1d2d3d4d5d67de8910de)
        .other          triton__0d1d2d3d4d5d67de8910de,@"STO_CUDA_ENTRY STV_DEFAULT"
triton__0d1d2d3d4d5d67de8910de:
.text.triton__0d1d2d3d4d5d67de8910de:
[----:B------:R-:W-:-:S02]  /*0000*/  IMAD.MOV.U32 R1, RZ, RZ, c[0x0][0x28] ;  /* 0x00000a00ff017624 */ /* 0x000fc400078e00ff */
[----:B------:R-:W-:Y:S01]  /*0010*/  IABS R2, c[0x0][0x190] ;  /* 0x0000640000027a13 */ /* 0x000fe20000000000 */
[----:B------:R-:W0:Y:S01]  /*0020*/  S2R R0, SR_TID.X ;  /* 0x0000000000007919 */ /* 0x000e220000002100 */
[----:B------:R-:W-:Y:S01]  /*0030*/  IABS R3, c[0x0][0x194] ;  /* 0x0000650000037a13 */ /* 0x000fe20000000000 */
[----:B------:R-:W-:Y:S01]  /*0040*/  CS2R R30, SRZ ;  /* 0x00000000001e7805 */ /* 0x000fe2000001ff00 */
[----:B------:R-:W1:Y:S01]  /*0050*/  I2F.RP R4, R2 ;  /* 0x0000000200047306 */ /* 0x000e620000209400 */
[----:B------:R-:W2:Y:S01]  /*0060*/  S2R R5, SR_CTAID.X ;  /* 0x0000000000057919 */ /* 0x000ea20000002500 */
[----:B------:R-:W-:Y:S01]  /*0070*/  IMAD.MOV.U32 R29, RZ, RZ, RZ ;  /* 0x000000ffff1d7224 */ /* 0x000fe200078e00ff */
[----:B------:R-:W-:Y:S01]  /*0080*/  ULDC.64 UR6, c[0x0][0x118] ;  /* 0x0000460000067ab9 */ /* 0x000fe20000000a00 */
[----:B------:R-:W-:Y:S01]  /*0090*/  CS2R R34, SRZ ;  /* 0x0000000000227805 */ /* 0x000fe2000001ff00 */
[----:B------:R-:W-:-:S03]  /*00a0*/  ULDC.64 UR4, c[0x0][0x198] ;  /* 0x0000660000047ab9 */ /* 0x000fc60000000a00 */
[----:B------:R-:W3:Y:S08]  /*00b0*/  I2F.RP R8, R3 ;  /* 0x0000000300087306 */ /* 0x000ef00000209400 */
[----:B-1----:R-:W1:Y:S01]  /*00c0*/  MUFU.RCP R4, R4 ;  /* 0x0000000400047308 */ /* 0x002e620000001000 */
[----:B0-----:R-:W-:-:S07]  /*00d0*/  IMAD.SHL.U32 R0, R0, 0x8, RZ ;  /* 0x0000000800007824 */ /* 0x001fce00078e00ff */
[----:B---3--:R-:W0:Y:S01]  /*00e0*/  MUFU.RCP R8, R8 ;  /* 0x0000000800087308 */ /* 0x008e220000001000 */
[----:B------:R-:W-:Y:S02]  /*00f0*/  LOP3.LUT R0, R0, 0x3f8, RZ, 0xc0, !PT ;  /* 0x000003f800007812 */ /* 0x000fe400078ec0ff */
[----:B-1----:R-:W-:-:S03]  /*0100*/  IADD3 R6, R4, 0xffffffe, RZ ;  /* 0x0ffffffe04067810 */ /* 0x002fc60007ffe0ff */
[----:B--2---:R-:W-:Y:S02]  /*0110*/  IMAD R4, R5, 0x400, R0 ;  /* 0x0000040005047824 */ /* 0x004fe400078e0200 */
[----:B------:R1:W2:Y:S03]  /*0120*/  F2I.FTZ.U32.TRUNC.NTZ R7, R6 ;  /* 0x0000000600077305 */ /* 0x0002a6000021f000 */
[----:B------:R-:W-:Y:S02]  /*0130*/  IADD3 R5, R4, 0x1, RZ ;  /* 0x0000000104057810 */ /* 0x000fe40007ffe0ff */
[----:B0-----:R-:W-:Y:S02]  /*0140*/  IADD3 R12, R8, 0xffffffe, RZ ;  /* 0x0ffffffe080c7810 */ /* 0x001fe40007ffe0ff */
[----:B------:R-:W-:Y:S02]  /*0150*/  IABS R13, R5 ;  /* 0x00000005000d7213 */ /* 0x000fe40000000000 */
[----:B------:R-:W-:Y:S01]  /*0160*/  LOP3.LUT R5, R5, c[0x0][0x190], RZ, 0x3c, !PT ;  /* 0x0000640005057a12 */ /* 0x000fe200078e3cff */
[----:B-1----:R-:W-:Y:S01]  /*0170*/  IMAD.MOV.U32 R6, RZ, RZ, RZ ;  /* 0x000000ffff067224 */ /* 0x002fe200078e00ff */
[----:B------:R-:W-:-:S02]  /*0180*/  IADD3 R11, R4, 0x3, RZ ;  /* 0x00000003040b7810 */ /* 0x000fc40007ffe0ff */
[----:B------:R-:W-:Y:S02]  /*0190*/  ISETP.GE.AND P1, PT, R5, RZ, PT ;  /* 0x000000ff0500720c */ /* 0x000fe40003f26270 */
[----:B------:R-:W-:Y:S01]  /*01a0*/  LOP3.LUT R10, R11, c[0x0][0x190], RZ, 0x3c, !PT ;  /* 0x000064000b0a7a12 */ /* 0x000fe200078e3cff */
[----:B--2---:R-:W-:Y:S01]  /*01b0*/  IMAD.MOV R9, RZ, RZ, -R7 ;  /* 0x000000ffff097224 */ /* 0x004fe200078e0a07 */
[----:B------:R-:W-:Y:S02]  /*01c0*/  IABS R17, R11 ;  /* 0x0000000b00117213 */ /* 0x000fe40000000000 */
[----:B------:R-:W-:Y:S01]  /*01d0*/  ISETP.GE.AND P4, PT, R10, RZ, PT ;  /* 0x000000ff0a00720c */ /* 0x000fe20003f86270 */
[----:B------:R-:W-:Y:S01]  /*01e0*/  IMAD R9, R9, R2, RZ ;  /* 0x0000000209097224 */ /* 0x000fe200078e02ff */
[----:B------:R-:W-:-:S03]  /*01f0*/  IADD3 R10, R4, 0x4, RZ ;  /* 0x00000004040a7810 */ /* 0x000fc60007ffe0ff */
[----:B------:R-:W-:Y:S01]  /*0200*/  IMAD.HI.U32 R9, R7, R9, R6 ;  /* 0x0000000907097227 */ /* 0x000fe200078e0006 */
[----:B------:R-:W-:Y:S01]  /*0210*/  IADD3 R6, R4, 0x2, RZ ;  /* 0x0000000204067810 */ /* 0x000fe20007ffe0ff */
[----:B------:R-:W0:Y:S01]  /*0220*/  F2I.FTZ.U32.TRUNC.NTZ R7, R12 ;  /* 0x0000000c00077305 */ /* 0x000e22000021f000 */
[----:B------:R-:W-:Y:S02]  /*0230*/  IABS R19, R10 ;  /* 0x0000000a00137213 */ /* 0x000fe40000000000 */
[----:B------:R-:W-:Y:S01]  /*0240*/  IABS R15, R6 ;  /* 0x00000006000f7213 */ /* 0x000fe20000000000 */
[C---:B------:R-:W-:Y:S01]  /*0250*/  IMAD.HI.U32 R0, R9.reuse, R13, RZ ;  /* 0x0000000d09007227 */ /* 0x040fe200078e00ff */
[----:B------:R-:W-:Y:S02]  /*0260*/  LOP3.LUT R8, R6, c[0x0][0x190], RZ, 0x3c, !PT ;  /* 0x0000640006087a12 */ /* 0x000fe400078e3cff */
[----:B------:R-:W-:Y:S01]  /*0270*/  LOP3.LUT R10, R10, c[0x0][0x190], RZ, 0x3c, !PT ;  /* 0x000064000a0a7a12 */ /* 0x000fe200078e3cff */
[----:B------:R-:W-:Y:S01]  /*0280*/  IMAD.MOV R14, RZ, RZ, -R0 ;  /* 0x000000ffff0e7224 */ /* 0x000fe200078e0a00 */
[----:B------:R-:W-:Y:S01]  /*0290*/  ISETP.GE.AND P6, PT, R8, RZ, PT ;  /* 0x000000ff0800720c */ /* 0x000fe20003fc6270 */
[----:B------:R-:W-:Y:S01]  /*02a0*/  IMAD.HI.U32 R28, R9, R15, RZ ;  /* 0x0000000f091c7227 */ /* 0x000fe200078e00ff */
[----:B------:R-:W-:-:S03]  /*02b0*/  IADD3 R8, R4, 0x5, RZ ;  /* 0x0000000504087810 */ /* 0x000fc60007ffe0ff */
[----:B------:R-:W-:Y:S01]  /*02c0*/  IMAD R5, R2, R14, R13 ;  /* 0x0000000e02057224 */ /* 0x000fe200078e020d */
[----:B------:R-:W-:Y:S01]  /*02d0*/  IABS R21, R8 ;  /* 0x0000000800157213 */ /* 0x000fe20000000000 */
[----:B------:R-:W-:Y:S01]  /*02e0*/  IMAD.MOV R11, RZ, RZ, -R28 ;  /* 0x000000ffff0b7224 */ /* 0x000fe200078e0a1c */
[----:B------:R-:W-:Y:S01]  /*02f0*/  LOP3.LUT R8, R8, c[0x0][0x190], RZ, 0x3c, !PT ;  /* 0x0000640008087a12 */ /* 0x000fe200078e3cff */
[----:B0-----:R-:W-:Y:S01]  /*0300*/  IMAD.MOV R6, RZ, RZ, -R7 ;  /* 0x000000ffff067224 */ /* 0x001fe200078e0a07 */
[C---:B------:R-:W-:Y:S01]  /*0310*/  ISETP.GT.U32.AND P2, PT, R2.reuse, R5, PT ;  /* 0x000000050200720c */ /* 0x040fe20003f44070 */
[----:B------:R-:W-:Y:S02]  /*0320*/  IMAD R15, R2, R11, R15 ;  /* 0x0000000b020f7224 */ /* 0x000fe400078e020f */
[----:B------:R-:W-:Y:S01]  /*0330*/  IMAD R13, R6, R3, RZ ;  /* 0x00000003060d7224 */ /* 0x000fe200078e02ff */
[----:B------:R-:W-:Y:S01]  /*0340*/  MOV R6, RZ ;  /* 0x000000ff00067202 */ /* 0x000fe20000000f00 */
[----:B------:R-:W-:Y:S01]  /*0350*/  IMAD.HI.U32 R12, R9, R17, RZ ;  /* 0x00000011090c7227 */ /* 0x000fe200078e00ff */
[----:B------:R-:W-:-:S03]  /*0360*/  ISETP.GT.U32.AND P5, PT, R2, R15, PT ;  /* 0x0000000f0200720c */ /* 0x000fc60003fa4070 */
[----:B------:R-:W-:-:S04]  /*0370*/  IMAD.HI.U32 R11, R9, R19, RZ ;  /* 0x00000013090b7227 */ /* 0x000fc800078e00ff */
[----:B------:R-:W-:Y:S01]  /*0380*/  @!P2 IMAD.IADD R5, R5, 0x1, -R2 ;  /* 0x000000010505a824 */ /* 0x000fe200078e0a02 */
[----:B------:R-:W-:Y:S01]  /*0390*/  @!P2 IADD3 R0, R0, 0x1, RZ ;  /* 0x000000010000a810 */ /* 0x000fe20007ffe0ff */
[----:B------:R-:W-:Y:S01]  /*03a0*/  IMAD.HI.U32 R13, R7, R13, R6 ;  /* 0x0000000d070d7227 */ /* 0x000fe200078e0006 */
[----:B------:R-:W-:Y:S02]  /*03b0*/  IADD3 R7, R4, 0x6, RZ ;  /* 0x0000000604077810 */ /* 0x000fe40007ffe0ff */
[----:B------:R-:W-:Y:S01]  /*03c0*/  ISETP.GE.U32.AND P3, PT, R5, R2, PT ;  /* 0x000000020500720c */ /* 0x000fe20003f66070 */
[----:B------:R-:W-:Y:S01]  /*03d0*/  IMAD.MOV R14, RZ, RZ, -R12 ;  /* 0x000000ffff0e7224 */ /* 0x000fe200078e0a0c */
[----:B------:R-:W-:Y:S01]  /*03e0*/  IABS R23, R7 ;  /* 0x0000000700177213 */ /* 0x000fe20000000000 */
[----:B------:R-:W-:Y:S01]  /*03f0*/  IMAD.MOV R16, RZ, RZ, -R11 ;  /* 0x000000ffff107224 */ /* 0x000fe200078e0a0b */
[----:B------:R-:W-:Y:S01]  /*0400*/  @!P5 IADD3 R28, R28, 0x1, RZ ;  /* 0x000000011c1cd810 */ /* 0x000fe20007ffe0ff */
[----:B------:R-:W-:Y:S01]  /*0410*/  IMAD R17, R2, R14, R17 ;  /* 0x0000000e02117224 */ /* 0x000fe200078e0211 */
[----:B------:R-:W-:Y:S01]  /*0420*/  IADD3 R14, R4, 0x7, RZ ;  /* 0x00000007040e7810 */ /* 0x000fe20007ffe0ff */
[C---:B------:R-:W-:Y:S01]  /*0430*/  IMAD R19, R2.reuse, R16, R19 ;  /* 0x0000001002137224 */ /* 0x040fe200078e0213 */
[----:B------:R-:W-:Y:S01]  /*0440*/  IABS R16, R4 ;  /* 0x0000000400107213 */ /* 0x000fe20000000000 */
[----:B------:R-:W-:Y:S01]  /*0450*/  @!P5 IMAD.IADD R15, R15, 0x1, -R2 ;  /* 0x000000010f0fd824 */ /* 0x000fe200078e0a02 */
[----:B------:R-:W-:Y:S01]  /*0460*/  ISETP.GT.U32.AND P0, PT, R2, R17, PT ;  /* 0x000000110200720c */ /* 0x000fe20003f04070 */
[----:B------:R-:W-:Y:S01]  /*0470*/  IMAD.HI.U32 R5, R9, R23, RZ ;  /* 0x0000001709057227 */ /* 0x000fe200078e00ff */
[----:B------:R-:W-:-:S02]  /*0480*/  LOP3.LUT R7, R7, c[0x0][0x190], RZ, 0x3c, !PT ;  /* 0x0000640007077a12 */ /* 0x000fc400078e3cff */
[----:B------:R-:W-:Y:S01]  /*0490*/  @P3 IADD3 R0, R0, 0x1, RZ ;  /* 0x0000000100003810 */ /* 0x000fe20007ffe0ff */
[----:B------:R-:W-:Y:S01]  /*04a0*/  IMAD.HI.U32 R6, R9, R21, RZ ;  /* 0x0000001509067227 */ /* 0x000fe200078e00ff */
[----:B------:R-:W-:Y:S02]  /*04b0*/  ISETP.GE.U32.AND P2, PT, R15, R2, PT ;  /* 0x000000020f00720c */ /* 0x000fe40003f46070 */
[C---:B------:R-:W-:Y:S01]  /*04c0*/  ISETP.GT.U32.AND P3, PT, R2.reuse, R19, PT ;  /* 0x000000130200720c */ /* 0x040fe20003f64070 */
[----:B------:R-:W-:Y:S01]  /*04d0*/  IMAD.MOV R18, RZ, RZ, -R6 ;  /* 0x000000ffff127224 */ /* 0x000fe200078e0a06 */
[----:B------:R-:W-:Y:S01]  /*04e0*/  IADD3 R15, -R5, RZ, RZ ;  /* 0x000000ff050f7210 */ /* 0x000fe20007ffe1ff */
[----:B------:R-:W-:Y:S02]  /*04f0*/  IMAD.MOV.U32 R26, RZ, RZ, R0 ;  /* 0x000000ffff1a7224 */ /* 0x000fe400078e0000 */
[C---:B------:R-:W-:Y:S01]  /*0500*/  IMAD R21, R2.reuse, R18, R21 ;  /* 0x0000001202157224 */ /* 0x040fe200078e0215 */
[----:B------:R-:W-:Y:S01]  /*0510*/  IABS R18, R14 ;  /* 0x0000000e00127213 */ /* 0x000fe20000000000 */
[----:B------:R-:W-:Y:S01]  /*0520*/  IMAD R23, R2, R15, R23 ;  /* 0x0000000f02177224 */ /* 0x000fe200078e0217 */
[----:B------:R-:W-:Y:S01]  /*0530*/  @!P0 IADD3 R12, R12, 0x1, RZ ;  /* 0x000000010c0c8810 */ /* 0x000fe20007ffe0ff */
[----:B------:R-:W-:Y:S01]  /*0540*/  @!P0 IMAD.IADD R17, R17, 0x1, -R2 ;  /* 0x0000000111118824 */ /* 0x000fe200078e0a02 */
[----:B------:R-:W-:Y:S01]  /*0550*/  ISETP.GT.U32.AND P5, PT, R2, R21, PT ;  /* 0x000000150200720c */ /* 0x000fe20003fa4070 */
[----:B------:R-:W-:Y:S01]  /*0560*/  @!P1 IMAD.MOV R26, RZ, RZ, -R26 ;  /* 0x000000ffff1a9224 */ /* 0x000fe200078e0a1a */
[----:B------:R-:W-:Y:S01]  /*0570*/  @P2 IADD3 R28, R28, 0x1, RZ ;  /* 0x000000011c1c2810 */ /* 0x000fe20007ffe0ff */
[----:B------:R-:W-:Y:S01]  /*0580*/  @!P3 IMAD.IADD R19, R19, 0x1, -R2 ;  /* 0x000000011313b824 */ /* 0x000fe200078e0a02 */
[----:B------:R-:W-:Y:S01]  /*0590*/  ISETP.GT.U32.AND P1, PT, R2, R23, PT ;  /* 0x000000170200720c */ /* 0x000fe20003f24070 */
[----:B------:R-:W-:Y:S01]  /*05a0*/  IMAD.HI.U32 R15, R9, R16, RZ ;  /* 0x00000010090f7227 */ /* 0x000fe200078e00ff */
[----:B------:R-:W-:-:S02]  /*05b0*/  @!P6 IADD3 R28, -R28, RZ, RZ ;  /* 0x000000ff1c1ce210 */ /* 0x000fc40007ffe1ff */
[----:B------:R-:W-:Y:S01]  /*05c0*/  ISETP.GE.U32.AND P2, PT, R17, R2, PT ;  /* 0x000000021100720c */ /* 0x000fe20003f46070 */
[----:B------:R-:W-:Y:S01]  /*05d0*/  IMAD.HI.U32 R9, R9, R18, RZ ;  /* 0x0000001209097227 */ /* 0x000fe200078e00ff */
[----:B------:R-:W-:Y:S02]  /*05e0*/  ISETP.GE.U32.AND P6, PT, R19, R2, PT ;  /* 0x000000021300720c */ /* 0x000fe40003fc6070 */
[----:B------:R-:W-:Y:S01]  /*05f0*/  @!P3 IADD3 R11, R11, 0x1, RZ ;  /* 0x000000010b0bb810 */ /* 0x000fe20007ffe0ff */
[----:B------:R-:W-:Y:S01]  /*0600*/  IMAD.MOV R17, RZ, RZ, -R15 ;  /* 0x000000ffff117224 */ /* 0x000fe200078e0a0f */
[----:B------:R-:W-:Y:S01]  /*0610*/  @!P5 IADD3 R6, R6, 0x1, RZ ;  /* 0x000000010606d810 */ /* 0x000fe20007ffe0ff */
[----:B------:R-:W-:Y:S01]  /*0620*/  IMAD.MOV R25, RZ, RZ, -R9 ;  /* 0x000000ffff197224 */ /* 0x000fe200078e0a09 */
[----:B------:R-:W-:Y:S01]  /*0630*/  LOP3.LUT R14, R14, c[0x0][0x190], RZ, 0x3c, !PT ;  /* 0x000064000e0e7a12 */ /* 0x000fe200078e3cff */
[C---:B------:R-:W-:Y:S01]  /*0640*/  IMAD R17, R2.reuse, R17, R16 ;  /* 0x0000001102117224 */ /* 0x040fe200078e0210 */
[----:B------:R-:W-:Y:S01]  /*0650*/  @!P1 IADD3 R5, R5, 0x1, RZ ;  /* 0x0000000105059810 */ /* 0x000fe20007ffe0ff */
[----:B------:R-:W-:-:S02]  /*0660*/  IMAD R19, R2, R25, R18 ;  /* 0x0000001902137224 */ /* 0x000fc400078e0212 */
[--C-:B------:R-:W-:Y:S01]  /*0670*/  @!P5 IMAD.IADD R21, R21, 0x1, -R2.reuse ;  /* 0x000000011515d824 */ /* 0x100fe200078e0a02 */
[C---:B------:R-:W-:Y:S01]  /*0680*/  ISETP.GT.U32.AND P0, PT, R2.reuse, R17, PT ;  /* 0x000000110200720c */ /* 0x040fe20003f04070 */
[----:B------:R-:W-:Y:S01]  /*0690*/  @!P1 IMAD.IADD R23, R23, 0x1, -R2 ;  /* 0x0000000117179824 */ /* 0x000fe200078e0a02 */
[----:B------:R-:W-:Y:S01]  /*06a0*/  ISETP.GT.U32.AND P3, PT, R2, R19, PT ;  /* 0x000000130200720c */ /* 0x000fe20003f64070 */
[----:B------:R-:W-:Y:S01]  /*06b0*/  IMAD.HI.U32 R0, R13, R16, RZ ;  /* 0x000000100d007227 */ /* 0x000fe200078e00ff */
[----:B------:R-:W-:Y:S02]  /*06c0*/  @P2 IADD3 R12, R12, 0x1, RZ ;  /* 0x000000010c0c2810 */ /* 0x000fe40007ffe0ff */
[----:B------:R-:W-:Y:S01]  /*06d0*/  @P6 IADD3 R11, R11, 0x1, RZ ;  /* 0x000000010b0b6810 */ /* 0x000fe20007ffe0ff */
[----:B------:R-:W-:Y:S01]  /*06e0*/  IMAD.MOV R13, RZ, RZ, -R0 ;  /* 0x000000ffff0d7224 */ /* 0x000fe200078e0a00 */
[-C--:B------:R-:W-:Y:S01]  /*06f0*/  ISETP.GE.U32.AND P2, PT, R21, R2.reuse, PT ;  /* 0x000000021500720c */ /* 0x080fe20003f46070 */
[----:B------:R-:W-:Y:S01]  /*0700*/  @!P4 IMAD.MOV R12, RZ, RZ, -R12 ;  /* 0x000000ffff0cc224 */ /* 0x000fe200078e0a0c */
[----:B------:R-:W-:-:S02]  /*0710*/  ISETP.GE.U32.AND P6, PT, R23, R2, PT ;  /* 0x000000021700720c */ /* 0x000fc40003fc6070 */
[----:B------:R-:W-:Y:S01]  /*0720*/  ISETP.GE.AND P5, PT, R10, RZ, PT ;  /* 0x000000ff0a00720c */ /* 0x000fe20003fa6270 */
[----:B------:R-:W-:Y:S01]  /*0730*/  @!P0 IMAD.IADD R17, R17, 0x1, -R2 ;  /* 0x0000000111118824 */ /* 0x000fe200078e0a02 */
[----:B------:R-:W-:Y:S01]  /*0740*/  ISETP.GE.AND P4, PT, R8, RZ, PT ;  /* 0x000000ff0800720c */ /* 0x000fe20003f86270 */
[----:B------:R-:W-:Y:S01]  /*0750*/  IMAD R10, R3, R13, R16 ;  /* 0x0000000d030a7224 */ /* 0x000fe200078e0210 */
[----:B------:R-:W-:Y:S01]  /*0760*/  @!P0 IADD3 R15, R15, 0x1, RZ ;  /* 0x000000010f0f8810 */ /* 0x000fe20007ffe0ff */
[----:B------:R-:W-:Y:S01]  /*0770*/  @!P3 IMAD.IADD R19, R19, 0x1, -R2 ;  /* 0x000000011313b824 */ /* 0x000fe200078e0a02 */
[----:B------:R-:W-:Y:S01]  /*0780*/  ISETP.GE.AND P0, PT, R7, RZ, PT ;  /* 0x000000ff0700720c */ /* 0x000fe20003f06270 */
[----:B------:R-:W-:Y:S01]  /*0790*/  CS2R R22, SRZ ;  /* 0x0000000000167805 */ /* 0x000fe2000001ff00 */
[----:B------:R-:W-:Y:S02]  /*07a0*/  @!P3 IADD3 R9, R9, 0x1, RZ ;  /* 0x000000010909b810 */ /* 0x000fe40007ffe0ff */
[----:B------:R-:W-:-:S02]  /*07b0*/  @P2 IADD3 R6, R6, 0x1, RZ ;  /* 0x0000000106062810 */ /* 0x000fc40007ffe0ff */
[----:B------:R-:W-:Y:S02]  /*07c0*/  @P6 IADD3 R5, R5, 0x1, RZ ;  /* 0x0000000105056810 */ /* 0x000fe40007ffe0ff */
[-C--:B------:R-:W-:Y:S01]  /*07d0*/  ISETP.GE.U32.AND P2, PT, R17, R2.reuse, PT ;  /* 0x000000021100720c */ /* 0x080fe20003f46070 */
[----:B------:R-:W-:Y:S01]  /*07e0*/  @!P4 IMAD.MOV R6, RZ, RZ, -R6 ;  /* 0x000000ffff06c224 */ /* 0x000fe200078e0a06 */
[----:B------:R-:W-:Y:S02]  /*07f0*/  ISETP.GE.U32.AND P1, PT, R19, R2, PT ;  /* 0x000000021300720c */ /* 0x000fe40003f26070 */
[----:B------:R-:W-:Y:S02]  /*0800*/  ISETP.GT.U32.AND P6, PT, R3, R10, PT ;  /* 0x0000000a0300720c */ /* 0x000fe40003fc4070 */
[----:B------:R-:W-:Y:S02]  /*0810*/  LOP3.LUT R2, R4, c[0x0][0x190], RZ, 0x3c, !PT ;  /* 0x0000640004027a12 */ /* 0x000fe400078e3cff */
[----:B------:R-:W-:-:S02]  /*0820*/  @!P5 IADD3 R11, -R11, RZ, RZ ;  /* 0x000000ff0b0bd210 */ /* 0x000fc40007ffe1ff */
[----:B------:R-:W-:Y:S02]  /*0830*/  ISETP.GE.AND P5, PT, R2, RZ, PT ;  /* 0x000000ff0200720c */ /* 0x000fe40003fa6270 */
[----:B------:R-:W-:Y:S02]  /*0840*/  LOP3.LUT R2, R4, c[0x0][0x194], RZ, 0x3c, !PT ;  /* 0x0000650004027a12 */ /* 0x000fe400078e3cff */
[----:B------:R-:W-:Y:S02]  /*0850*/  @P2 IADD3 R15, R15, 0x1, RZ ;  /* 0x000000010f0f2810 */ /* 0x000fe40007ffe0ff */
[----:B------:R-:W-:Y:S01]  /*0860*/  ISETP.GE.AND P2, PT, R14, RZ, PT ;  /* 0x000000ff0e00720c */ /* 0x000fe20003f46270 */
[----:B------:R-:W-:Y:S01]  /*0870*/  @!P6 IMAD.IADD R10, R10, 0x1, -R3 ;  /* 0x000000010a0ae824 */ /* 0x000fe200078e0a03 */
[----:B------:R-:W-:Y:S02]  /*0880*/  @P1 IADD3 R9, R9, 0x1, RZ ;  /* 0x0000000109091810 */ /* 0x000fe40007ffe0ff */
[----:B------:R-:W-:-:S02]  /*0890*/  ISETP.NE.AND P1, PT, RZ, c[0x0][0x190], PT ;  /* 0x00006400ff007a0c */ /* 0x000fc40003f25270 */
[----:B------:R-:W-:Y:S01]  /*08a0*/  ISETP.GE.U32.AND P4, PT, R10, R3, PT ;  /* 0x000000030a00720c */ /* 0x000fe20003f86070 */
[----:B------:R-:W-:Y:S01]  /*08b0*/  @!P5 IMAD.MOV R15, RZ, RZ, -R15 ;  /* 0x000000ffff0fd224 */ /* 0x000fe200078e0a0f */
[----:B------:R-:W-:Y:S02]  /*08c0*/  LOP3.LUT R3, RZ, c[0x0][0x190], RZ, 0x33, !PT ;  /* 0x00006400ff037a12 */ /* 0x000fe400078e33ff */
[----:B------:R-:W-:Y:S01]  /*08d0*/  ISETP.GE.AND P3, PT, R2, RZ, PT ;  /* 0x000000ff0200720c */ /* 0x000fe20003f66270 */
[----:B------:R-:W-:Y:S01]  /*08e0*/  IMAD.MOV.U32 R2, RZ, RZ, R5 ;  /* 0x000000ffff027224 */ /* 0x000fe200078e0005 */
[C---:B------:R-:W-:Y:S01]  /*08f0*/  SEL R5, R3.reuse, R15, !P1 ;  /* 0x0000000f03057207 */ /* 0x040fe20004800000 */
[----:B------:R-:W-:Y:S01]  /*0900*/  @!P2 IMAD.MOV R9, RZ, RZ, -R9 ;  /* 0x000000ffff09a224 */ /* 0x000fe200078e0a09 */
[C---:B------:R-:W-:Y:S01]  /*0910*/  SEL R28, R3.reuse, R28, !P1 ;  /* 0x0000001c031c7207 */ /* 0x040fe20004800000 */
[----:B------:R-:W-:Y:S01]  /*0920*/  @!P0 IMAD.MOV R2, RZ, RZ, -R2 ;  /* 0x000000ffff028224 */ /* 0x000fe200078e0a02 */
[----:B------:R-:W-:Y:S01]  /*0930*/  SEL R32, R3, R11, !P1 ;  /* 0x0000000b03207207 */ /* 0x000fe20004800000 */
[----:B------:R-:W-:Y:S01]  /*0940*/  IMAD.HI R8, R5, 0x66666667, RZ ;  /* 0x6666666705087827 */ /* 0x000fe200078e02ff */
[----:B------:R-:W-:-:S02]  /*0950*/  SEL R26, R3, R26, !P1 ;  /* 0x0000001a031a7207 */ /* 0x000fc40004800000 */
[C---:B------:R-:W-:Y:S01]  /*0960*/  SEL R25, R3.reuse, R12, !P1 ;  /* 0x0000000c03197207 */ /* 0x040fe20004800000 */
[----:B------:R-:W-:Y:S01]  /*0970*/  IMAD.HI R11, R28, 0x66666667, RZ ;  /* 0x666666671c0b7827 */ /* 0x000fe200078e02ff */
[C---:B------:R-:W-:Y:S02]  /*0980*/  SEL R37, R3.reuse, R6, !P1 ;  /* 0x0000000603257207 */ /* 0x040fe40004800000 */
[C---:B------:R-:W-:Y:S01]  /*0990*/  SEL R7, R3.reuse, R2, !P1 ;  /* 0x0000000203077207 */ /* 0x040fe20004800000 */
[----:B------:R-:W-:Y:S01]  /*09a0*/  IMAD.HI R10, R26, 0x66666667, RZ ;  /* 0x666666671a0a7827 */ /* 0x000fe200078e02ff */
[----:B------:R-:W-:Y:S02]  /*09b0*/  SEL R6, R3, R9, !P1 ;  /* 0x0000000903067207 */ /* 0x000fe40004800000 */
[----:B------:R-:W-:Y:S01]  /*09c0*/  SHF.R.U32.HI R3, RZ, 0x1f, R8 ;  /* 0x0000001fff037819 */ /* 0x000fe20000011608 */
[----:B------:R-:W-:Y:S01]  /*09d0*/  IMAD.HI R12, R25, 0x66666667, RZ ;  /* 0x66666667190c7827 */ /* 0x000fe200078e02ff */
[----:B------:R-:W-:-:S02]  /*09e0*/  SHF.R.U32.HI R2, RZ, 0x1f, R11 ;  /* 0x0000001fff027819 */ /* 0x000fc4000001160b */
[----:B------:R-:W-:Y:S01]  /*09f0*/  LEA.HI.SX32 R8, R8, R3, 0x17 ;  /* 0x0000000308087211 */ /* 0x000fe200078fbaff */
[----:B------:R-:W-:Y:S01]  /*0a00*/  IMAD.HI R14, R7, 0x66666667, RZ ;  /* 0x66666667070e7827 */ /* 0x000fe200078e02ff */
[----:B------:R-:W-:Y:S02]  /*0a10*/  LEA.HI.SX32 R11, R11, R2, 0x17 ;  /* 0x000000020b0b7211 */ /* 0x000fe400078fbaff */
[----:B------:R-:W-:Y:S01]  /*0a20*/  SHF.R.U32.HI R9, RZ, 0x1f, R10 ;  /* 0x0000001fff097819 */ /* 0x000fe2000001160a */
[----:B------:R-:W-:Y:S01]  /*0a30*/  IMAD.HI R2, R32, 0x66666667, RZ ;  /* 0x6666666720027827 */ /* 0x000fe200078e02ff */
[----:B------:R-:W-:Y:S02]  /*0a40*/  SHF.R.U32.HI R3, RZ, 0x1f, R12 ;  /* 0x0000001fff037819 */ /* 0x000fe4000001160c */
[----:B------:R-:W-:Y:S01]  /*0a50*/  LEA.HI.SX32 R9, R10, R9, 0x17 ;  /* 0x000000090a097211 */ /* 0x000fe200078fbaff */
[----:B------:R-:W-:Y:S01]  /*0a60*/  IMAD.HI R10, R37, 0x66666667, RZ ;  /* 0x66666667250a7827 */ /* 0x000fe200078e02ff */
[----:B------:R-:W-:-:S02]  /*0a70*/  LEA.HI.SX32 R12, R12, R3, 0x17 ;  /* 0x000000030c0c7211 */ /* 0x000fc400078fbaff */
[----:B------:R-:W-:Y:S01]  /*0a80*/  SHF.R.U32.HI R3, RZ, 0x1f, R2 ;  /* 0x0000001fff037819 */ /* 0x000fe20000011602 */
[----:B------:R-:W-:Y:S01]  /*0a90*/  IMAD R5, R8, -0x500, R5 ;  /* 0xfffffb0008057824 */ /* 0x000fe200078e0205 */
[----:B------:R-:W-:Y:S01]  /*0aa0*/  SHF.R.U32.HI R13, RZ, 0x1f, R10 ;  /* 0x0000001fff0d7819 */ /* 0x000fe2000001160a */
[----:B------:R-:W-:Y:S01]  /*0ab0*/  IMAD R26, R9, -0x500, R26 ;  /* 0xfffffb00091a7824 */ /* 0x000fe200078e021a */
[----:B------:R-:W-:Y:S01]  /*0ac0*/  LEA.HI.SX32 R3, R2, R3, 0x17 ;  /* 0x0000000302037211 */ /* 0x000fe200078fbaff */
[----:B------:R-:W-:Y:S01]  /*0ad0*/  IMAD R28, R11, -0x500, R28 ;  /* 0xfffffb000b1c7824 */ /* 0x000fe200078e021c */
[----:B------:R-:W-:Y:S01]  /*0ae0*/  LEA.HI.SX32 R10, R10, R13, 0x17 ;  /* 0x0000000d0a0a7211 */ /* 0x000fe200078fbaff */
[----:B------:R-:W-:Y:S01]  /*0af0*/  IMAD.HI R16, R6, 0x66666667, RZ ;  /* 0x6666666706107827 */ /* 0x000fe200078e02ff */
[----:B------:R-:W-:Y:S02]  /*0b00*/  PRMT R2, R5, 0x9910, RZ ;  /* 0x0000991005027816 */ /* 0x000fe400000000ff */
[----:B------:R-:W-:Y:S01]  /*0b10*/  PRMT R8, R28, 0x9910, RZ ;  /* 0x000099101c087816 */ /* 0x000fe200000000ff */
[----:B------:R-:W-:Y:S01]  /*0b20*/  IMAD R32, R3, -0x500, R32 ;  /* 0xfffffb0003207824 */ /* 0x000fe200078e0220 */
[----:B------:R-:W-:Y:S01]  /*0b30*/  PRMT R3, R26, 0x9910, RZ ;  /* 0x000099101a037816 */ /* 0x000fe200000000ff */
[----:B------:R-:W-:Y:S01]  /*0b40*/  IMAD R37, R10, -0x500, R37 ;  /* 0xfffffb000a257824 */ /* 0x000fe200078e0225 */
[----:B------:R-:W-:Y:S01]  /*0b50*/  SHF.R.U32.HI R15, RZ, 0x1f, R14 ;  /* 0x0000001fff0f7819 */ /* 0x000fe2000001160e */
[----:B------:R-:W-:Y:S01]  /*0b60*/  IMAD R9, R2, 0x6667, RZ ;  /* 0x0000666702097824 */ /* 0x000fe200078e02ff */
[----:B------:R-:W-:Y:S01]  /*0b70*/  SHF.R.U32.HI R17, RZ, 0x1f, R16 ;  /* 0x0000001fff117819 */ /* 0x000fe20000011610 */
[----:B------:R-:W-:Y:S01]  /*0b80*/  IMAD R10, R3, 0x6667, RZ ;  /* 0x00006667030a7824 */ /* 0x000fe200078e02ff */
[----:B------:R-:W-:Y:S01]  /*0b90*/  PRMT R13, R32, 0x9910, RZ ;  /* 0x00009910200d7816 */ /* 0x000fe200000000ff */
[----:B------:R-:W-:Y:S01]  /*0ba0*/  IMAD R25, R12, -0x500, R25 ;  /* 0xfffffb000c197824 */ /* 0x000fe200078e0219 */
[----:B------:R-:W-:Y:S01]  /*0bb0*/  SHF.R.S32.HI R2, RZ, 0x10, R9 ;  /* 0x00000010ff027819 */ /* 0x000fe20000011409 */
[----:B------:R-:W-:Y:S01]  /*0bc0*/  IMAD R11, R8, 0x6667, RZ ;  /* 0x00006667080b7824 */ /* 0x000fe200078e02ff */
[----:B------:R-:W-:Y:S01]  /*0bd0*/  SHF.R.S32.HI R3, RZ, 0x10, R10 ;  /* 0x00000010ff037819 */ /* 0x000fe2000001140a */
[----:B------:R-:W-:Y:S01]  /*0be0*/  IMAD R13, R13, 0x6667, RZ ;  /* 0x000066670d0d7824 */ /* 0x000fe200078e02ff */
[----:B------:R-:W-:-:S02]  /*0bf0*/  PRMT R12, R25, 0x9910, RZ ;  /* 0x00009910190c7816 */ /* 0x000fc400000000ff */
[----:B------:R-:W-:Y:S02]  /*0c00*/  SHF.R.S32.HI R8, RZ, 0x10, R11 ;  /* 0x00000010ff087819 */ /* 0x000fe4000001140b */
[----:B------:R-:W-:Y:S01]  /*0c10*/  LOP3.LUT R2, R2, 0xffff, RZ, 0xc0, !PT ;  /* 0x0000ffff02027812 */ /* 0x000fe200078ec0ff */
[----:B------:R-:W-:Y:S01]  /*0c20*/  IMAD R12, R12, 0x6667, RZ ;  /* 0x000066670c0c7824 */ /* 0x000fe200078e02ff */
[----:B------:R-:W-:Y:S02]  /*0c30*/  LOP3.LUT R3, R3, 0xffff, RZ, 0xc0, !PT ;  /* 0x0000ffff03037812 */ /* 0x000fe400078ec0ff */
[----:B------:R-:W-:Y:S02]  /*0c40*/  LEA.HI.SX32 R14, R14, R15, 0x17 ;  /* 0x0000000f0e0e7211 */ /* 0x000fe400078fbaff */
[----:B------:R-:W-:Y:S02]  /*0c50*/  LEA.HI.SX32 R17, R16, R17, 0x17 ;  /* 0x0000001110117211 */ /* 0x000fe400078fbaff */
[----:B------:R-:W-:Y:S01]  /*0c60*/  LOP3.LUT R8, R8, 0xffff, RZ, 0xc0, !PT ;  /* 0x0000ffff08087812 */ /* 0x000fe200078ec0ff */
[----:B------:R-:W-:Y:S01]  /*0c70*/  IMAD R7, R14, -0x500, R7 ;  /* 0xfffffb000e077824 */ /* 0x000fe200078e0207 */
[----:B------:R-:W-:Y:S01]  /*0c80*/  SHF.R.U32.HI R2, RZ, 0xf, R2 ;  /* 0x0000000fff027819 */ /* 0x000fe20000011602 */
[----:B------:R-:W-:Y:S01]  /*0c90*/  IMAD R6, R17, -0x500, R6 ;  /* 0xfffffb0011067824 */ /* 0x000fe200078e0206 */
[----:B------:R-:W-:-:S02]  /*0ca0*/  SHF.R.U32.HI R3, RZ, 0xf, R3 ;  /* 0x0000000fff037819 */ /* 0x000fc40000011603 */
[----:B------:R-:W-:Y:S02]  /*0cb0*/  SHF.R.U32.HI R8, RZ, 0xf, R8 ;  /* 0x0000000fff087819 */ /* 0x000fe40000011608 */
[----:B------:R-:W-:Y:S02]  /*0cc0*/  LEA.HI.SX32 R2, R9, R2, 0xc ;  /* 0x0000000209027211 */ /* 0x000fe400078f62ff */
[----:B------:R-:W-:Y:S02]  /*0cd0*/  LEA.HI.SX32 R3, R10, R3, 0xc ;  /* 0x000000030a037211 */ /* 0x000fe400078f62ff */
[----:B------:R-:W-:Y:S02]  /*0ce0*/  SHF.R.S32.HI R9, RZ, 0x10, R12 ;  /* 0x00000010ff097819 */ /* 0x000fe4000001140c */
[----:B------:R-:W-:Y:S02]  /*0cf0*/  SHF.R.S32.HI R10, RZ, 0x10, R13 ;  /* 0x00000010ff0a7819 */ /* 0x000fe4000001140d */
[----:B------:R-:W-:-:S02]  /*0d00*/  LEA.HI.SX32 R8, R11, R8, 0xc ;  /* 0x000000080b087211 */ /* 0x000fc400078f62ff */
[----:B------:R-:W-:Y:S02]  /*0d10*/  PRMT R11, R37, 0x9910, RZ ;  /* 0x00009910250b7816 */ /* 0x000fe400000000ff */
[----:B------:R-:W-:Y:S02]  /*0d20*/  PRMT R15, R7, 0x9910, RZ ;  /* 0x00009910070f7816 */ /* 0x000fe400000000ff */
[----:B------:R-:W-:Y:S01]  /*0d30*/  LOP3.LUT R9, R9, 0xffff, RZ, 0xc0, !PT ;  /* 0x0000ffff09097812 */ /* 0x000fe200078ec0ff */
[----:B------:R-:W-:Y:S01]  /*0d40*/  IMAD R14, R11, 0x6667, RZ ;  /* 0x000066670b0e7824 */ /* 0x000fe200078e02ff */
[----:B------:R-:W-:Y:S01]  /*0d50*/  PRMT R16, R6, 0x9910, RZ ;  /* 0x0000991006107816 */ /* 0x000fe200000000ff */
[----:B------:R-:W-:Y:S01]  /*0d60*/  IMAD R15, R15, 0x6667, RZ ;  /* 0x000066670f0f7824 */ /* 0x000fe200078e02ff */
[----:B------:R-:W-:Y:S02]  /*0d70*/  LOP3.LUT R10, R10, 0xffff, RZ, 0xc0, !PT ;  /* 0x0000ffff0a0a7812 */ /* 0x000fe400078ec0ff */
[----:B------:R-:W-:Y:S01]  /*0d80*/  SHF.R.U32.HI R9, RZ, 0xf, R9 ;  /* 0x0000000fff097819 */ /* 0x000fe20000011609 */
[----:B------:R-:W-:Y:S01]  /*0d90*/  IMAD R16, R16, 0x6667, RZ ;  /* 0x0000666710107824 */ /* 0x000fe200078e02ff */
[----:B------:R-:W-:-:S02]  /*0da0*/  SHF.R.U32.HI R10, RZ, 0xf, R10 ;  /* 0x0000000fff0a7819 */ /* 0x000fc4000001160a */
[----:B------:R-:W-:Y:S02]  /*0db0*/  LEA.HI.SX32 R9, R12, R9, 0xc ;  /* 0x000000090c097211 */ /* 0x000fe400078f62ff */
[----:B------:R-:W-:Y:S02]  /*0dc0*/  LEA.HI.SX32 R10, R13, R10, 0xc ;  /* 0x0000000a0d0a7211 */ /* 0x000fe400078f62ff */
[----:B------:R-:W-:Y:S02]  /*0dd0*/  SHF.R.S32.HI R11, RZ, 0x10, R14 ;  /* 0x00000010ff0b7819 */ /* 0x000fe4000001140e */
[----:B------:R-:W-:Y:S02]  /*0de0*/  SHF.R.S32.HI R12, RZ, 0x10, R15 ;  /* 0x00000010ff0c7819 */ /* 0x000fe4000001140f */
[----:B------:R-:W-:Y:S02]  /*0df0*/  SHF.R.S32.HI R13, RZ, 0x10, R16 ;  /* 0x00000010ff0d7819 */ /* 0x000fe40000011410 */
[----:B------:R-:W-:-:S02]  /*0e00*/  LOP3.LUT R11, R11, 0xffff, RZ, 0xc0, !PT ;  /* 0x0000ffff0b0b7812 */ /* 0x000fc400078ec0ff */
[----:B------:R-:W-:Y:S02]  /*0e10*/  LOP3.LUT R12, R12, 0xffff, RZ, 0xc0, !PT ;  /* 0x0000ffff0c0c7812 */ /* 0x000fe400078ec0ff */
[----:B------:R-:W-:Y:S02]  /*0e20*/  ISETP.NE.AND P0, PT, RZ, c[0x0][0x194], PT ;  /* 0x00006500ff007a0c */ /* 0x000fe40003f05270 */
[----:B------:R-:W-:Y:S02]  /*0e30*/  LOP3.LUT R13, R13, 0xffff, RZ, 0xc0, !PT ;  /* 0x0000ffff0d0d7812 */ /* 0x000fe400078ec0ff */
[----:B------:R-:W-:Y:S02]  /*0e40*/  SHF.R.U32.HI R11, RZ, 0xf, R11 ;  /* 0x0000000fff0b7819 */ /* 0x000fe4000001160b */
[----:B------:R-:W-:Y:S02]  /*0e50*/  SHF.R.U32.HI R12, RZ, 0xf, R12 ;  /* 0x0000000fff0c7819 */ /* 0x000fe4000001160c */
[----:B------:R-:W-:-:S02]  /*0e60*/  @!P6 IADD3 R0, R0, 0x1, RZ ;  /* 0x000000010000e810 */ /* 0x000fc40007ffe0ff */
[----:B------:R-:W-:Y:S02]  /*0e70*/  SHF.R.U32.HI R13, RZ, 0xf, R13 ;  /* 0x0000000fff0d7819 */ /* 0x000fe4000001160d */
[----:B------:R-:W-:Y:S02]  /*0e80*/  LEA.HI.SX32 R11, R14, R11, 0xc ;  /* 0x0000000b0e0b7211 */ /* 0x000fe400078f62ff */
[----:B------:R-:W-:Y:S02]  /*0e90*/  LEA.HI.SX32 R12, R15, R12, 0xc ;  /* 0x0000000c0f0c7211 */ /* 0x000fe400078f62ff */
[----:B------:R-:W-:Y:S02]  /*0ea0*/  @P4 IADD3 R0, R0, 0x1, RZ ;  /* 0x0000000100004810 */ /* 0x000fe40007ffe0ff */
[----:B------:R-:W-:Y:S01]  /*0eb0*/  LEA.HI.SX32 R13, R16, R13, 0xc ;  /* 0x0000000d100d7211 */ /* 0x000fe200078f62ff */
[----:B------:R-:W-:Y:S01]  /*0ec0*/  IMAD.MOV.U32 R16, RZ, RZ, RZ ;  /* 0x000000ffff107224 */ /* 0x000fe200078e00ff */
[----:B------:R-:W-:-:S02]  /*0ed0*/  PRMT R14, R3, 0x9910, RZ ;  /* 0x00009910030e7816 */ /* 0x000fc400000000ff */
[----:B------:R-:W-:Y:S02]  /*0ee0*/  PRMT R15, R9, 0x9910, RZ ;  /* 0x00009910090f7816 */ /* 0x000fe400000000ff */
[----:B------:R-:W-:Y:S01]  /*0ef0*/  PRMT R10, R10, 0x9910, RZ ;  /* 0x000099100a0a7816 */ /* 0x000fe200000000ff */
[----:B------:R-:W-:Y:S01]  /*0f00*/  IMAD.MOV.U32 R9, RZ, RZ, R14 ;  /* 0x000000ffff097224 */ /* 0x000fe200078e000e */
[----:B------:R-:W-:Y:S02]  /*0f10*/  PRMT R2, R2, 0x9910, RZ ;  /* 0x0000991002027816 */ /* 0x000fe400000000ff */
[----:B------:R-:W-:Y:S02]  /*0f20*/  @!P3 IADD3 R0, -R0, RZ, RZ ;  /* 0x000000ff0000b210 */ /* 0x000fe40007ffe1ff */
[----:B------:R-:W-:Y:S01]  /*0f30*/  PRMT R8, R8, 0x9910, RZ ;  /* 0x0000991008087816 */ /* 0x000fe200000000ff */
[----:B------:R-:W-:Y:S01]  /*0f40*/  IMAD.MOV.U32 R3, RZ, RZ, R2 ;  /* 0x000000ffff037224 */ /* 0x000fe200078e0002 */
[----:B------:R-:W-:Y:S01]  /*0f50*/  PRMT R21, R13, 0x9910, RZ ;  /* 0x000099100d157816 */ /* 0x000fe200000000ff */
[----:B------:R-:W-:Y:S01]  /*0f60*/  IMAD.MOV.U32 R13, RZ, RZ, R15 ;  /* 0x000000ffff0d7224 */ /* 0x000fe200078e000f */
[----:B------:R-:W-:Y:S01]  /*0f70*/  @!P0 LOP3.LUT R0, RZ, c[0x0][0x194], RZ, 0x33, !PT ;  /* 0x00006500ff008a12 */ /* 0x000fe200078e33ff */
[----:B------:R-:W-:Y:S01]  /*0f80*/  IMAD.MOV.U32 R15, RZ, RZ, R10 ;  /* 0x000000ffff0f7224 */ /* 0x000fe200078e000a */
[----:B------:R-:W-:-:S02]  /*0f90*/  ISETP.GE.AND P2, PT, R4, c[0x0][0x1a0], PT ;  /* 0x0000680004007a0c */ /* 0x000fc40003f46270 */
[----:B------:R-:W-:Y:S01]  /*0fa0*/  PRMT R17, R11, 0x9910, RZ ;  /* 0x000099100b117816 */ /* 0x000fe200000000ff */
[----:B------:R-:W-:Y:S01]  /*0fb0*/  IMAD.MOV.U32 R11, RZ, RZ, R8 ;  /* 0x000000ffff0b7224 */ /* 0x000fe200078e0008 */
[----:B------:R-:W-:Y:S01]  /*0fc0*/  PRMT R19, R12, 0x9910, RZ ;  /* 0x000099100c137816 */ /* 0x000fe200000000ff */
[C---:B------:R-:W-:Y:S01]  /*0fd0*/  IMAD R24, R0.reuse, 0x20, R15 ;  /* 0x0000002000187824 */ /* 0x040fe200078e020f */
[C---:B------:R-:W-:Y:S01]  /*0fe0*/  LEA R8, R0.reuse, R9, 0x5 ;  /* 0x0000000900087211 */ /* 0x040fe200078e28ff */
[C---:B------:R-:W-:Y:S01]  /*0ff0*/  IMAD R10, R0.reuse, 0x20, R3 ;  /* 0x00000020000a7824 */ /* 0x040fe200078e0203 */
[C---:B------:R-:W-:Y:S01]  /*1000*/  LEA R14, R0.reuse, R21, 0x5 ;  /* 0x00000015000e7211 */ /* 0x040fe200078e28ff */
[----:B------:R-:W-:Y:S02]  /*1010*/  IMAD.MOV.U32 R15, RZ, RZ, 0x4 ;  /* 0x00000004ff0f7424 */ /* 0x000fe400078e00ff */
[C---:B------:R-:W-:Y:S02]  /*1020*/  IMAD R36, R0.reuse, 0x20, R11 ;  /* 0x0000002000247824 */ /* 0x040fe400078e020b */
[----:B------:R-:W-:-:S02]  /*1030*/  IMAD R20, R0, 0x20, R13 ;  /* 0x0000002000147824 */ /* 0x000fc400078e020d */
[C---:B------:R-:W-:Y:S02]  /*1040*/  IMAD R17, R0.reuse, 0x20, R17 ;  /* 0x0000002000117824 */ /* 0x040fe400078e0211 */
[----:B------:R-:W-:Y:S02]  /*1050*/  IMAD R3, R0, 0x20, R19 ;  /* 0x0000002000037824 */ /* 0x000fe400078e0213 */
[----:B------:R-:W-:Y:S02]  /*1060*/  IMAD.MOV.U32 R0, RZ, RZ, RZ ;  /* 0x000000ffff007224 */ /* 0x000fe400078e00ff */
[----:B------:R-:W-:-:S04]  /*1070*/  IMAD.WIDE R38, R10, R15, c[0x0][0x168] ;  /* 0x00005a000a267625 */ /* 0x000fc800078e020f */
[-C--:B------:R-:W-:Y:S01]  /*1080*/  IMAD.WIDE R18, R8, R15.reuse, c[0x0][0x168] ;  /* 0x00005a0008127625 */ /* 0x080fe200078e020f */
[----:B------:R-:W-:Y:S01]  /*1090*/  MOV R21, RZ ;  /* 0x000000ff00157202 */ /* 0x000fe20000000f00 */
[----:B------:R0:W2:Y:S02]  /*10a0*/  @!P2 LDG.E.EL R16, [R38.64] ;  /* 0x000000062610a981 */ /* 0x0000a4000c2e1900 */
[-C--:B------:R-:W-:Y:S02]  /*10b0*/  IMAD.WIDE R10, R10, R15.reuse, c[0x0][0x170] ;  /* 0x00005c000a0a7625 */ /* 0x080fe400078e020f */
[----:B------:R1:W3:Y:S02]  /*10c0*/  @!P2 LDG.E.EL R30, [R18.64] ;  /* 0x00000006121ea981 */ /* 0x0002e4000c2e1900 */
[-C--:B------:R-:W-:Y:S02]  /*10d0*/  IMAD.WIDE R8, R8, R15.reuse, c[0x0][0x170] ;  /* 0x00005c0008087625 */ /* 0x080fe400078e020f */
[----:B------:R4:W5:Y:S02]  /*10e0*/  @!P2 LDG.E.EL R0, [R10.64] ;  /* 0x000000060a00a981 */ /* 0x000964000c2e1900 */
[----:B------:R-:W-:-:S02]  /*10f0*/  IMAD.WIDE R12, R36, R15, c[0x0][0x168] ;  /* 0x00005a00240c7625 */ /* 0x000fc400078e020f */
[----:B------:R0:W2:Y:S02]  /*1100*/  @!P2 LDG.E.EL R23, [R8.64] ;  /* 0x000000060817a981 */ /* 0x0000a4000c2e1900 */
[CC--:B-1----:R-:W-:Y:S02]  /*1110*/  IMAD.WIDE R18, R20.reuse, R15.reuse, c[0x0][0x168] ;  /* 0x00005a0014127625 */ /* 0x0c2fe400078e020f */
[----:B------:R1:W3:Y:S02]  /*1120*/  @!P2 LDG.E.EL R29, [R12.64] ;  /* 0x000000060c1da981 */ /* 0x0002e4000c2e1900 */
[----:B------:R-:W-:Y:S02]  /*1130*/  IMAD.MOV.U32 R2, RZ, RZ, RZ ;  /* 0x000000ffff027224 */ /* 0x000fe400078e00ff */
[-C--:B----4-:R-:W-:Y:S01]  /*1140*/  IMAD.WIDE R10, R20, R15.reuse, c[0x0][0x170] ;  /* 0x00005c00140a7625 */ /* 0x090fe200078e020f */
[----:B------:R4:W3:Y:S03]  /*1150*/  @!P2 LDG.E.EL R34, [R18.64] ;  /* 0x000000061222a981 */ /* 0x0008e6000c2e1900 */
[-C--:B0-----:R-:W-:Y:S01]  /*1160*/  IMAD.WIDE R8, R24, R15.reuse, c[0x0][0x170] ;  /* 0x00005c0018087625 */ /* 0x081fe200078e020f */
[----:B------:R0:W3:Y:S03]  /*1170*/  @!P2 LDG.E.EL R21, [R10.64] ;  /* 0x000000060a15a981 */ /* 0x0000e6000c2e1900 */
[----:B-1----:R-:W-:Y:S01]  /*1180*/  IMAD.WIDE R12, R36, R15, c[0x0][0x170] ;  /* 0x00005c00240c7625 */ /* 0x002fe200078e020f */
[----:B------:R1:W3:Y:S01]  /*1190*/  @!P2 LDG.E.EL R22, [R8.64] ;  /* 0x000000060816a981 */ /* 0x0002e2000c2e1900 */
[----:B----4-:R-:W-:-:S02]  /*11a0*/  CS2R R18, SRZ ;  /* 0x0000000000127805 */ /* 0x010fc4000001ff00 */
[----:B------:R-:W-:Y:S01]  /*11b0*/  IMAD.MOV.U32 R20, RZ, RZ, RZ ;  /* 0x000000ffff147224 */ /* 0x000fe200078e00ff */
[----:B------:R4:W3:Y:S01]  /*11c0*/  @!P2 LDG.E.EL R2, [R12.64] ;  /* 0x000000060c02a981 */ /* 0x0008e2000c2e1900 */
[----:B0-----:R-:W-:-:S04]  /*11d0*/  IMAD.WIDE R10, R3, R15, c[0x0][0x170] ;  /* 0x00005c00030a7625 */ /* 0x001fc800078e020f */
[-C--:B-1----:R-:W-:Y:S01]  /*11e0*/  IMAD.WIDE R8, R14, R15.reuse, c[0x0][0x170] ;  /* 0x00005c000e087625 */ /* 0x082fe200078e020f */
[----:B------:R0:W3:Y:S03]  /*11f0*/  @!P2 LDG.E.EL R18, [R10.64] ;  /* 0x000000060a12a981 */ /* 0x0000e6000c2e1900 */
[CC--:B----4-:R-:W-:Y:S01]  /*1200*/  IMAD.WIDE R12, R17.reuse, R15.reuse, c[0x0][0x170] ;  /* 0x00005c00110c7625 */ /* 0x0d0fe200078e020f */
[----:B------:R1:W4:Y:S03]  /*1210*/  @!P2 LDG.E.EL R20, [R8.64] ;  /* 0x000000060814a981 */ /* 0x000326000c2e1900 */
[----:B------:R-:W-:Y:S01]  /*1220*/  IMAD.MOV.U32 R36, RZ, RZ, RZ ;  /* 0x000000ffff247224 */ /* 0x000fe200078e00ff */
[----:B------:R1:W4:Y:S01]  /*1230*/  @!P2 LDG.E.EL R19, [R12.64] ;  /* 0x000000060c13a981 */ /* 0x000322000c2e1900 */
[----:B0-----:R-:W-:-:S04]  /*1240*/  IMAD.WIDE R10, R17, R15, c[0x0][0x168] ;  /* 0x00005a00110a7625 */ /* 0x001fc800078e020f */
[-C--:B-1----:R-:W-:Y:S01]  /*1250*/  IMAD.WIDE R8, R3, R15.reuse, c[0x0][0x168] ;  /* 0x00005a0003087625 */ /* 0x082fe200078e020f */
[----:B------:R0:W4:Y:S03]  /*1260*/  @!P2 LDG.E.EL R36, [R10.64] ;  /* 0x000000060a24a981 */ /* 0x000126000c2e1900 */
[----:B------:R-:W-:Y:S01]  /*1270*/  IMAD.WIDE R12, R24, R15, c[0x0][0x168] ;  /* 0x00005a00180c7625 */ /* 0x000fe200078e020f */
[----:B------:R1:W4:Y:S03]  /*1280*/  @!P2 LDG.E.EL R35, [R8.64] ;  /* 0x000000060823a981 */ /* 0x000326000c2e1900 */
[----:B------:R-:W-:Y:S01]  /*1290*/  IMAD.MOV.U32 R3, RZ, RZ, 0x2 ;  /* 0x00000002ff037424 */ /* 0x000fe200078e00ff */
[----:B------:R1:W4:Y:S01]  /*12a0*/  @!P2 LDG.E.EL R31, [R12.64] ;  /* 0x000000060c1fa981 */ /* 0x000322000c2e1900 */
[----:B0-----:R-:W-:Y:S01]  /*12b0*/  CS2R R10, SRZ ;  /* 0x00000000000a7805 */ /* 0x001fe2000001ff00 */
[----:B-1----:R-:W-:Y:S01]  /*12c0*/  CS2R R8, SRZ ;  /* 0x0000000000087805 */ /* 0x002fe2000001ff00 */
[----:B------:R-:W-:-:S05]  /*12d0*/  IMAD.WIDE R12, R4, R3, c[0x0][0x160] ;  /* 0x00005800040c7625 */ /* 0x000fca00078e0203 */
[----:B------:R0:W4:Y:S01]  /*12e0*/  @!P2 LDG.E.EL.128 R8, [R12.64] ;  /* 0x000000060c08a981 */ /* 0x000122000c2e1d00 */
[----:B------:R-:W-:Y:S02]  /*12f0*/  IMAD.MOV.U32 R24, RZ, RZ, RZ ;  /* 0x000000ffff187224 */ /* 0x000fe400078e00ff */
[----:B0-----:R-:W-:-:S05]  /*1300*/  IMAD.WIDE R12, R14, R15, c[0x0][0x168] ;  /* 0x00005a000e0c7625 */ /* 0x001fca00078e020f */
[----:B------:R0:W4:Y:S01]  /*1310*/  @!P2 LDG.E.EL R24, [R12.64] ;  /* 0x000000060c18a981 */ /* 0x000122000c2e1900 */
[----:B------:R-:W-:-:S04]  /*1320*/  UIMAD UR4, UR4, UR5, URZ ;  /* 0x00000005040472a4 */ /* 0x000fc8000f8e023f */
[----:B------:R-:W-:-:S06]  /*1330*/  UIMAD UR4, UR4, 0x28, URZ ;  /* 0x00000028040478a4 */ /* 0x000fcc000f8e023f */
[----:B------:R-:W-:-:S04]  /*1340*/  I2FP.F32.S32 R17, UR4 ;  /* 0x0000000400117c45 */ /* 0x000fc80008201400 */
[----:B------:R-:W-:-:S04]  /*1350*/  FSETP.GEU.AND P0, PT, R17, RZ, PT ;  /* 0x000000ff1100720b */ /* 0x000fc80003f0e000 */
[----:B------:R-:W-:-:S04]  /*1360*/  FSEL R27, R17, RZ, P0 ;  /* 0x000000ff111b7208 */ /* 0x000fc80000000000 */
[C---:B------:R-:W-:Y:S02]  /*1370*/  FSETP.GT.AND P0, PT, |R27|.reuse, 8.50705917302346158658e+37, PT ;  /* 0x7e8000001b00780b */ /* 0x040fe40003f04200 */
[----:B------:R-:W-:Y:S01]  /*1380*/  FSETP.GEU.AND P1, PT, |R27|, 1.175494350822287508e-38, PT ;  /* 0x008000001b00780b */ /* 0x000fe20003f2e200 */
[----:B------:R-:W-:Y:S01]  /*1390*/  IMAD.WIDE R14, R5, R3, c[0x0][0x178] ;  /* 0x00005e00050e7625 */ /* 0x000fe200078e0203 */
[----:B0-----:R-:W-:-:S06]  /*13a0*/  PRMT R13, RZ, 0x7610, R13 ;  /* 0x00007610ff0d7816 */ /* 0x001fcc000000000d */
[----:B------:R0:W4:Y:S03]  /*13b0*/  @!P2 LDG.E.EL.U16 R13, [R14.64] ;  /* 0x000000060e0da981 */ /* 0x000126000c2e1500 */
[----:B------:R-:W-:-:S04]  /*13c0*/  @P0 FMUL R27, R27, 0.25 ;  /* 0x3e8000001b1b0820 */ /* 0x000fc80000400000 */
[----:B------:R-:W-:Y:S01]  /*13d0*/  @!P1 FMUL R27, R27, 16777216 ;  /* 0x4b8000001b1b9820 */ /* 0x000fe20000400000 */
[----:B0-----:R-:W-:-:S03]  /*13e0*/  IMAD.WIDE R14, R5, R3, c[0x0][0x180] ;  /* 0x00006000050e7625 */ /* 0x001fc600078e0203 */
[----:B------:R0:W1:Y:S01]  /*13f0*/  MUFU.RCP R5, R27 ;  /* 0x0000001b00057308 */ /* 0x0000620000001000 */
[----:B------:R-:W-:Y:S02]  /*1400*/  PRMT R17, RZ, 0x7610, R17 ;  /* 0x00007610ff117816 */ /* 0x000fe40000000011 */
[----:B------:R-:W-:-:S04]  /*1410*/  PRMT R12, RZ, 0x7610, R12 ;  /* 0x00007610ff0c7816 */ /* 0x000fc8000000000c */
[----:B------:R0:W4:Y:S02]  /*1420*/  @!P2 LDG.E.EL.U16 R17, [R14.64] ;  /* 0x000000060e11a981 */ /* 0x000124000c2e1500 */
[----:B0-----:R-:W-:-:S05]  /*1430*/  IMAD.WIDE R14, R26, R3, c[0x0][0x178] ;  /* 0x00005e001a0e7625 */ /* 0x001fca00078e0203 */
[----:B------:R0:W4:Y:S01]  /*1440*/  @!P2 LDG.E.EL.U16 R12, [R14.64] ;  /* 0x000000060e0ca981 */ /* 0x000122000c2e1500 */
[----:B------:R-:W-:Y:S01]  /*1450*/  IMAD.WIDE R26, R26, R3, c[0x0][0x180] ;  /* 0x000060001a1a7625 */ /* 0x000fe200078e0203 */
[----:B0-----:R-:W-:-:S06]  /*1460*/  PRMT R15, RZ, 0x7610, R15 ;  /* 0x00007610ff0f7816 */ /* 0x001fcc000000000f */
[----:B------:R0:W4:Y:S01]  /*1470*/  @!P2 LDG.E.EL.U16 R15, [R26.64] ;  /* 0x000000061a0fa981 */ /* 0x000122000c2e1500 */
[----:B------:R-:W-:Y:S01]  /*1480*/  PRMT R14, RZ, 0x7610, R14 ;  /* 0x00007610ff0e7816 */ /* 0x000fe2000000000e */
[----:B0-----:R-:W-:-:S04]  /*1490*/  IMAD.WIDE R26, R28, R3, c[0x0][0x178] ;  /* 0x00005e001c1a7625 */ /* 0x001fc800078e0203 */
[----:B------:R-:W-:Y:S01]  /*14a0*/  IMAD.WIDE R38, R25, R3, c[0x0][0x178] ;  /* 0x00005e0019267625 */ /* 0x000fe200078e0203 */
[----:B-----5:R-:W-:Y:S01]  /*14b0*/  @P0 FMUL R0, R0, 0.25 ;  /* 0x3e80000000000820 */ /* 0x020fe20000400000 */
[----:B--2---:R-:W-:-:S03]  /*14c0*/  @P0 FMUL R23, R23, 0.25 ;  /* 0x3e80000017170820 */ /* 0x004fc60000400000 */
[----:B------:R-:W-:Y:S01]  /*14d0*/  @!P1 FMUL R0, R0, 16777216 ;  /* 0x4b80000000009820 */ /* 0x000fe20000400000 */
[----:B------:R-:W-:-:S03]  /*14e0*/  @!P1 FMUL R23, R23, 16777216 ;  /* 0x4b80000017179820 */ /* 0x000fc60000400000 */
[----:B-1----:R-:W-:Y:S01]  /*14f0*/  FFMA R0, R5, R0, 9.9999999747524270788e-07 ;  /* 0x358637bd05007423 */ /* 0x002fe20000000000 */
[----:B---3--:R-:W-:Y:S01]  /*1500*/  @P0 FMUL R21, R21, 0.25 ;  /* 0x3e80000015150820 */ /* 0x008fe20000400000 */
[----:B------:R-:W-:Y:S01]  /*1510*/  @P0 FMUL R22, R22, 0.25 ;  /* 0x3e80000016160820 */ /* 0x000fe20000400000 */
[----:B------:R-:W-:Y:S02]  /*1520*/  @P0 FMUL R2, R2, 0.25 ;  /* 0x3e80000002020820 */ /* 0x000fe40000400000 */
[----:B------:R-:W-:Y:S01]  /*1530*/  @!P1 FMUL R21, R21, 16777216 ;  /* 0x4b80000015159820 */ /* 0x000fe20000400000 */
[----:B------:R-:W-:Y:S01]  /*1540*/  @!P1 FMUL R22, R22, 16777216 ;  /* 0x4b80000016169820 */ /* 0x000fe20000400000 */
[----:B------:R-:W-:Y:S01]  /*1550*/  @P0 FMUL R18, R18, 0.25 ;  /* 0x3e80000012120820 */ /* 0x000fe20000400000 */
[----:B----4-:R-:W-:Y:S01]  /*1560*/  @P0 FMUL R20, R20, 0.25 ;  /* 0x3e80000014140820 */ /* 0x010fe20000400000 */
[----:B------:R-:W-:Y:S01]  /*1570*/  @P0 FMUL R19, R19, 0.25 ;  /* 0x3e80000013130820 */ /* 0x000fe20000400000 */
[----:B------:R-:W-:Y:S01]  /*1580*/  @!P1 FMUL R2, R2, 16777216 ;  /* 0x4b80000002029820 */ /* 0x000fe20000400000 */
[----:B------:R-:W-:Y:S01]  /*1590*/  @!P1 FMUL R18, R18, 16777216 ;  /* 0x4b80000012129820 */ /* 0x000fe20000400000 */
[----:B------:R-:W-:Y:S01]  /*15a0*/  @!P1 FMUL R20, R20, 16777216 ;  /* 0x4b80000014149820 */ /* 0x000fe20000400000 */
[----:B------:R-:W-:Y:S01]  /*15b0*/  @!P1 FMUL R19, R19, 16777216 ;  /* 0x4b80000013139820 */ /* 0x000fe20000400000 */
[C---:B------:R-:W-:Y:S01]  /*15c0*/  FFMA R23, R5.reuse, R23, 9.9999999747524270788e-07 ;  /* 0x358637bd05177423 */ /* 0x040fe20000000017 */
[C---:B------:R-:W-:Y:S01]  /*15d0*/  FFMA R2, R5.reuse, R2, 9.9999999747524270788e-07 ;  /* 0x358637bd05027423 */ /* 0x040fe20000000002 */
[C---:B------:R-:W-:Y:S01]  /*15e0*/  FFMA R21, R5.reuse, R21, 9.9999999747524270788e-07 ;  /* 0x358637bd05157423 */ /* 0x040fe20000000015 */
[C---:B------:R-:W-:Y:S01]  /*15f0*/  FFMA R22, R5.reuse, R22, 9.9999999747524270788e-07 ;  /* 0x358637bd05167423 */ /* 0x040fe20000000016 */
[C---:B------:R-:W-:Y:S01]  /*1600*/  FFMA R19, R5.reuse, R19, 9.9999999747524270788e-07 ;  /* 0x358637bd05137423 */ /* 0x040fe20000000013 */
[C---:B------:R-:W-:Y:S01]  /*1610*/  FFMA R18, R5.reuse, R18, 9.9999999747524270788e-07 ;  /* 0x358637bd05127423 */ /* 0x040fe20000000012 */
[----:B------:R-:W-:Y:S01]  /*1620*/  FFMA R20, R5, R20, 9.9999999747524270788e-07 ;  /* 0x358637bd05147423 */ /* 0x000fe20000000014 */
[----:B------:R-:W-:-:S05]  /*1630*/  HADD2.F32 R5, -RZ, R8.H0_H0 ;  /* 0x20000008ff057230 */ /* 0x000fca0000004100 */
[----:B------:R-:W-:Y:S01]  /*1640*/  FADD R16, R5, -R16 ;  /* 0x8000001005107221 */ /* 0x000fe20000000000 */
[----:B------:R-:W-:-:S06]  /*1650*/  PRMT R5, RZ, 0x7610, R5 ;  /* 0x00007610ff057816 */ /* 0x000fcc0000000005 */
[----:B------:R0:W2:Y:S02]  /*1660*/  @!P2 LDG.E.EL.U16 R5, [R26.64] ;  /* 0x000000061a05a981 */ /* 0x0000a4000c2e1500 */
[----:B0-----:R-:W-:-:S05]  /*1670*/  IMAD.WIDE R26, R28, R3, c[0x0][0x180] ;  /* 0x000060001c1a7625 */ /* 0x001fca00078e0203 */
[----:B------:R0:W3:Y:S01]  /*1680*/  @!P2 LDG.E.EL.U16 R14, [R26.64] ;  /* 0x000000061a0ea981 */ /* 0x0000e2000c2e1500 */
[----:B------:R-:W-:Y:S01]  /*1690*/  PRMT R28, RZ, 0x7610, R28 ;  /* 0x00007610ff1c7816 */ /* 0x000fe2000000001c */
[----:B------:R-:W-:Y:S01]  /*16a0*/  HADD2.F32 R33, -RZ, R8.H1_H1 ;  /* 0x30000008ff217230 */ /* 0x000fe20000004100 */
[----:B0-----:R-:W-:Y:S01]  /*16b0*/  PRMT R26, RZ, 0x7610, R26 ;  /* 0x00007610ff1a7816 */ /* 0x001fe2000000001a */
[----:B------:R-:W-:-:S05]  /*16c0*/  HADD2.F32 R8, -RZ, R9.H0_H0 ;  /* 0x20000009ff087230 */ /* 0x000fca0000004100 */
[----:B------:R0:W4:Y:S01]  /*16d0*/  @!P2 LDG.E.EL.U16 R26, [R38.64] ;  /* 0x00000006261aa981 */ /* 0x000122000c2e1500 */
[----:B------:R-:W-:Y:S01]  /*16e0*/  FADD R30, R33, -R30 ;  /* 0x8000001e211e7221 */ /* 0x000fe20000000000 */
[----:B------:R-:W-:Y:S01]  /*16f0*/  PRMT R27, RZ, 0x7610, R27 ;  /* 0x00007610ff1b7816 */ /* 0x000fe2000000001b */
[----:B------:R-:W-:Y:S01]  /*1700*/  FADD R29, R8, -R29 ;  /* 0x8000001d081d7221 */ /* 0x000fe20000000000 */
[----:B0-----:R-:W-:-:S05]  /*1710*/  IMAD.WIDE R38, R25, R3, c[0x0][0x180] ;  /* 0x0000600019267625 */ /* 0x001fca00078e0203 */
[----:B------:R0:W5:Y:S01]  /*1720*/  @!P2 LDG.E.EL.U16 R28, [R38.64] ;  /* 0x00000006261ca981 */ /* 0x000162000c2e1500 */
[----:B------:R-:W-:Y:S02]  /*1730*/  HADD2.F32 R8, -RZ, R10.H0_H0 ;  /* 0x2000000aff087230 */ /* 0x000fe40000004100 */
[----:B------:R-:W-:Y:S02]  /*1740*/  HADD2.F32 R9, -RZ, R9.H1_H1 ;  /* 0x30000009ff097230 */ /* 0x000fe40000004100 */
[----:B0-----:R-:W-:-:S04]  /*1750*/  IMAD.WIDE R38, R32, R3, c[0x0][0x178] ;  /* 0x00005e0020267625 */ /* 0x001fc800078e0203 */
[----:B------:R-:W-:Y:S01]  /*1760*/  IMAD.WIDE R32, R32, R3, c[0x0][0x180] ;  /* 0x0000600020207625 */ /* 0x000fe200078e0203 */
[----:B------:R-:W-:-:S04]  /*1770*/  FADD R34, R9, -R34 ;  /* 0x8000002209227221 */ /* 0x000fc80000000000 */
[----:B------:R0:W5:Y:S02]  /*1780*/  @!P2 LDG.E.EL.U16 R27, [R32.64] ;  /* 0x00000006201ba981 */ /* 0x000164000c2e1500 */
[--C-:B0-----:R-:W-:Y:S01]  /*1790*/  FADD R33, R8, -R31.reuse ;  /* 0x8000001f08217221 */ /* 0x101fe20000000000 */
[----:B------:R-:W-:Y:S01]  /*17a0*/  PRMT R31, RZ, 0x7610, R31 ;  /* 0x00007610ff1f7816 */ /* 0x000fe2000000001f */
[----:B------:R-:W-:Y:S01]  /*17b0*/  IMAD.WIDE R8, R37, R3, c[0x0][0x178] ;  /* 0x00005e0025087625 */ /* 0x000fe200078e0203 */
[----:B------:R-:W-:-:S04]  /*17c0*/  PRMT R32, RZ, 0x7610, R32 ;  /* 0x00007610ff207816 */ /* 0x000fc80000000020 */
[----:B------:R0:W5:Y:S02]  /*17d0*/  @!P2 LDG.E.EL.U16 R31, [R8.64] ;  /* 0x00000006081fa981 */ /* 0x000164000c2e1500 */
[----:B0-----:R-:W-:-:S04]  /*17e0*/  IMAD.WIDE R8, R37, R3, c[0x0][0x180] ;  /* 0x0000600025087625 */ /* 0x001fc800078e0203 */
[----:B------:R-:W-:Y:S01]  /*17f0*/  HADD2.F32 R37, -RZ, R10.H1_H1 ;  /* 0x3000000aff257230 */ /* 0x000fe20000004100 */
[----:B------:R0:W5:Y:S01]  /*1800*/  @!P2 LDG.E.EL.U16 R32, [R8.64] ;  /* 0x000000060820a981 */ /* 0x000162000c2e1500 */
[----:B------:R-:W-:-:S05]  /*1810*/  HADD2.F32 R10, -RZ, R11.H0_H0 ;  /* 0x2000000bff0a7230 */ /* 0x000fca0000004100 */
[----:B------:R-:W-:Y:S01]  /*1820*/  FADD R35, R10, -R35 ;  /* 0x800000230a237221 */ /* 0x000fe20000000000 */
[----:B------:R-:W-:Y:S01]  /*1830*/  PRMT R10, RZ, 0x7610, R10 ;  /* 0x00007610ff0a7816 */ /* 0x000fe2000000000a */
[----:B0-----:R-:W-:Y:S01]  /*1840*/  IMAD.WIDE R8, R7, R3, c[0x0][0x178] ;  /* 0x00005e0007087625 */ /* 0x001fe200078e0203 */
[----:B------:R-:W-:Y:S01]  /*1850*/  FADD R36, R37, -R36 ;  /* 0x8000002425247221 */ /* 0x000fe20000000000 */
[----:B------:R-:W-:-:S03]  /*1860*/  PRMT R37, RZ, 0x7610, R37 ;  /* 0x00007610ff257816 */ /* 0x000fc60000000025 */
[----:B------:R0:W5:Y:S01]  /*1870*/  @!P2 LDG.E.EL.U16 R10, [R8.64] ;  /* 0x00000006080aa981 */ /* 0x000162000c2e1500 */
[----:B------:R-:W-:Y:S02]  /*1880*/  HADD2.F32 R11, -RZ, R11.H1_H1 ;  /* 0x3000000bff0b7230 */ /* 0x000fe40000004100 */
[----:B0-----:R-:W-:Y:S01]  /*1890*/  IMAD.WIDE R8, R7, R3, c[0x0][0x180] ;  /* 0x0000600007087625 */ /* 0x001fe200078e0203 */
[----:B------:R-:W-:-:S04]  /*18a0*/  PRMT R7, RZ, 0x7610, R7 ;  /* 0x00007610ff077816 */ /* 0x000fc80000000007 */
[----:B------:R0:W5:Y:S01]  /*18b0*/  @!P2 LDG.E.EL.U16 R37, [R8.64] ;  /* 0x000000060825a981 */ /* 0x000162000c2e1500 */
[----:B------:R-:W-:Y:S01]  /*18c0*/  FADD R24, R11, -R24 ;  /* 0x800000180b187221 */ /* 0x000fe20000000000 */
[----:B------:R-:W-:Y:S02]  /*18d0*/  PRMT R25, RZ, 0x7610, R25 ;  /* 0x00007610ff197816 */ /* 0x000fe40000000019 */
[----:B------:R-:W-:-:S04]  /*18e0*/  PRMT R11, RZ, 0x7610, R11 ;  /* 0x00007610ff0b7816 */ /* 0x000fc8000000000b */
[----:B------:R1:W5:Y:S01]  /*18f0*/  @!P2 LDG.E.EL.U16 R25, [R38.64] ;  /* 0x000000062619a981 */ /* 0x000362000c2e1500 */
[----:B0-----:R-:W-:-:S05]  /*1900*/  IMAD.WIDE R8, R6, R3, c[0x0][0x178] ;  /* 0x00005e0006087625 */ /* 0x001fca00078e0203 */
[----:B------:R0:W5:Y:S02]  /*1910*/  @!P2 LDG.E.EL.U16 R7, [R8.64] ;  /* 0x000000060807a981 */ /* 0x000164000c2e1500 */
[----:B0-----:R-:W-:-:S05]  /*1920*/  IMAD.WIDE R8, R6, R3, c[0x0][0x180] ;  /* 0x0000600006087625 */ /* 0x001fca00078e0203 */
[----:B------:R2:W5:Y:S01]  /*1930*/  @!P2 LDG.E.EL.U16 R11, [R8.64] ;  /* 0x00000006080ba981 */ /* 0x000562000c2e1500 */
[----:B-1----:R0:W1:Y:S08]  /*1940*/  MUFU.RSQ R39, R0 ;  /* 0x0000000000277308 */ /* 0x0020700000001400 */
[----:B------:R-:W0:Y:S08]  /*1950*/  MUFU.RSQ R2, R2 ;  /* 0x0000000200027308 */ /* 0x000e300000001400 */
[----:B------:R-:W0:Y:S08]  /*1960*/  MUFU.RSQ R23, R23 ;  /* 0x0000001700177308 */ /* 0x000e300000001400 */
[----:B------:R-:W0:Y:S08]  /*1970*/  MUFU.RSQ R21, R21 ;  /* 0x0000001500157308 */ /* 0x000e300000001400 */
[----:B------:R-:W-:Y:S08]  /*1980*/  MUFU.RSQ R22, R22 ;  /* 0x0000001600167308 */ /* 0x000ff00000001400 */
[----:B------:R-:W0:Y:S08]  /*1990*/  MUFU.RSQ R19, R19 ;  /* 0x0000001300137308 */ /* 0x000e300000001400 */
[----:B------:R-:W1:Y:S08]  /*19a0*/  MUFU.RSQ R41, R20 ;  /* 0x0000001400297308 */ /* 0x000e700000001400 */
[----:B------:R-:W1:Y:S01]  /*19b0*/  MUFU.RSQ R18, R18 ;  /* 0x0000001200127308 */ /* 0x000e620000001400 */
[----:B0-----:R-:W-:Y:S01]  /*19c0*/  HADD2.F32 R0, -RZ, R13.H0_H0 ;  /* 0x2000000dff007230 */ /* 0x001fe20000004100 */
[----:B-1----:R-:W-:Y:S01]  /*19d0*/  FMUL R16, R39, R16 ;  /* 0x0000001027107220 */ /* 0x002fe20000400000 */
[----:B------:R-:W-:Y:S01]  /*19e0*/  HADD2.F32 R17, -RZ, R17.H0_H0 ;  /* 0x20000011ff117230 */ /* 0x000fe20000004100 */
[----:B------:R-:W-:Y:S01]  /*19f0*/  FMUL R29, R2, R29 ;  /* 0x0000001d021d7220 */ /* 0x000fe20000400000 */
[----:B------:R-:W-:Y:S01]  /*1a00*/  HADD2.F32 R12, -RZ, R12.H0_H0 ;  /* 0x2000000cff0c7230 */ /* 0x000fe20000004100 */
[----:B------:R-:W-:Y:S01]  /*1a10*/  FMUL R30, R23, R30 ;  /* 0x0000001e171e7220 */ /* 0x000fe20000400000 */
[----:B------:R-:W-:Y:S01]  /*1a20*/  HADD2.F32 R15, -RZ, R15.H0_H0 ;  /* 0x2000000fff0f7230 */ /* 0x000fe20000004100 */
[----:B------:R-:W-:Y:S01]  /*1a30*/  FFMA R16, R0, R16, R17 ;  /* 0x0000001000107223 */ /* 0x000fe20000000011 */
[----:B------:R-:W-:Y:S01]  /*1a40*/  FMUL R34, R21, R34 ;  /* 0x0000002215227220 */ /* 0x000fe20000400000 */
[----:B------:R-:W-:Y:S01]  /*1a50*/  FMUL R36, R19, R36 ;  /* 0x0000002413247220 */ /* 0x000fe20000400000 */
[----:B------:R-:W-:Y:S01]  /*1a60*/  FMUL R33, R22, R33 ;  /* 0x0000002116217220 */ /* 0x000fe20000400000 */
[----:B------:R-:W-:Y:S01]  /*1a70*/  FMUL R24, R41, R24 ;  /* 0x0000001829187220 */ /* 0x000fe20000400000 */
[----:B------:R-:W-:Y:S01]  /*1a80*/  FMUL R18, R18, R35 ;  /* 0x0000002312127220 */ /* 0x000fe20000400000 */
[----:B--2---:R-:W-:Y:S01]  /*1a90*/  HADD2.F32 R9, -RZ, R5.H0_H0 ;  /* 0x20000005ff097230 */ /* 0x004fe20000004100 */
[----:B------:R-:W-:Y:S01]  /*1aa0*/  FFMA R5, R12, R30, R15 ;  /* 0x0000001e0c057223 */ /* 0x000fe2000000000f */
[----:B---3--:R-:W-:-:S05]  /*1ab0*/  HADD2.F32 R14, -RZ, R14.H0_H0 ;  /* 0x2000000eff0e7230 */ /* 0x008fca0000004100 */
[----:B------:R-:W-:Y:S01]  /*1ac0*/  FFMA R14, R9, R29, R14 ;  /* 0x0000001d090e7223 */ /* 0x000fe2000000000e */
[----:B------:R-:W-:Y:S01]  /*1ad0*/  F2FP.F16.F32.PACK_AB R16, R5, R16 ;  /* 0x000000100510723e */ /* 0x000fe200000000ff */
[----:B----4-:R-:W-:Y:S02]  /*1ae0*/  HADD2.F32 R26, -RZ, R26.H0_H0 ;  /* 0x2000001aff1a7230 */ /* 0x010fe40000004100 */
[----:B------:R-:W-:-:S04]  /*1af0*/  IMAD.WIDE R4, R4, R3, c[0x0][0x188] ;  /* 0x0000620004047625 */ /* 0x000fc800078e0203 */
[----:B-----5:R-:W-:-:S05]  /*1b00*/  HADD2.F32 R9, -RZ, R28.H0_H0 ;  /* 0x2000001cff097230 */ /* 0x020fca0000004100 */
[----:B------:R-:W-:Y:S01]  /*1b10*/  FFMA R9, R26, R34, R9 ;  /* 0x000000221a097223 */ /* 0x000fe20000000009 */
[----:B------:R-:W-:-:S04]  /*1b20*/  HADD2.F32 R0, -RZ, R27.H0_H0 ;  /* 0x2000001bff007230 */ /* 0x000fc80000004100 */
[----:B------:R-:W-:Y:S01]  /*1b30*/  F2FP.F16.F32.PACK_AB R17, R9, R14 ;  /* 0x0000000e0911723e */ /* 0x000fe200000000ff */
[----:B------:R-:W-:Y:S02]  /*1b40*/  HADD2.F32 R2, -RZ, R31.H0_H0 ;  /* 0x2000001fff027230 */ /* 0x000fe40000004100 */
[----:B------:R-:W-:-:S05]  /*1b50*/  HADD2.F32 R13, -RZ, R32.H0_H0 ;  /* 0x20000020ff0d7230 */ /* 0x000fca0000004100 */
[----:B------:R-:W-:Y:S01]  /*1b60*/  FFMA R13, R2, R36, R13 ;  /* 0x00000024020d7223 */ /* 0x000fe2000000000d */
[----:B------:R-:W-:Y:S02]  /*1b70*/  HADD2.F32 R10, -RZ, R10.H0_H0 ;  /* 0x2000000aff0a7230 */ /* 0x000fe40000004100 */
[----:B------:R-:W-:Y:S02]  /*1b80*/  HADD2.F32 R37, -RZ, R37.H0_H0 ;  /* 0x20000025ff257230 */ /* 0x000fe40000004100 */
[----:B------:R-:W-:-:S03]  /*1b90*/  HADD2.F32 R25, -RZ, R25.H0_H0 ;  /* 0x20000019ff197230 */ /* 0x000fc60000004100 */
[----:B------:R-:W-:Y:S01]  /*1ba0*/  FFMA R10, R10, R18, R37 ;  /* 0x000000120a0a7223 */ /* 0x000fe20000000025 */
[----:B------:R-:W-:Y:S01]  /*1bb0*/  HADD2.F32 R6, -RZ, R7.H0_H0 ;  /* 0x20000007ff067230 */ /* 0x000fe20000004100 */
[----:B------:R-:W-:Y:S01]  /*1bc0*/  FFMA R0, R25, R33, R0 ;  /* 0x0000002119007223 */ /* 0x000fe20000000000 */
[----:B------:R-:W-:-:S05]  /*1bd0*/  HADD2.F32 R11, -RZ, R11.H0_H0 ;  /* 0x2000000bff0b7230 */ /* 0x000fca0000004100 */
[----:B------:R-:W-:Y:S01]  /*1be0*/  FFMA R11, R6, R24, R11 ;  /* 0x00000018060b7223 */ /* 0x000fe2000000000b */
[----:B------:R-:W-:-:S04]  /*1bf0*/  F2FP.F16.F32.PACK_AB R18, R13, R0 ;  /* 0x000000000d12723e */ /* 0x000fc800000000ff */
[----:B------:R-:W-:Y:S01]  /*1c00*/  F2FP.F16.F32.PACK_AB R19, R11, R10 ;  /* 0x0000000a0b13723e */ /* 0x000fe200000000ff */
[----:B------:R-:W-:Y:S06]  /*1c10*/  @P2 EXIT ;  /* 0x000000000000294d */ /* 0x000fec0003800000 */
[----:B------:R-:W-:Y:S01]  /*1c20*/  STG.E.128 [R4.64], R16 ;  /* 0x0000001004007986 */ /* 0x000fe2000c101d06 */
[----:B------:R-:W-:Y:S05]  /*1c30*/  EXIT ;  /* 0x000000000000794d */ /* 0x000fea0003800000 */
.L_x_0:
[----:B------:R-:W-:-:S00]  /*1c40*/  BRA `(.L_x_0) ;  /* 0xfffffff000007947 */ /* 0x000fc0000383ffff */
[----:B------:R-:W-:-:S00]  /*1c50*/  NOP ;  /* 0x0000000000007918 */ /* 0x000fc00000000000 */
        /* <DEDUP_REMOVED lines=10> */
.L_x_1:


//--------------------- .nv.global.init           --------------------------
	.section	.nv.global.init,"aw",@progbits
.nv.global.init:
	.type		_$_str,@object
	.size		_$_str,(.L_0 - _$_str)
_$_str:
        /*0000*/ 	.byte	0x5f, 0x5f, 0x43, 0x55, 0x44, 0x41, 0x5f, 0x46, 0x54, 0x5a, 0x00
.L_0:
